//
// Generated by NVIDIA NVVM Compiler
//
// Compiler Build ID: CL-36424714
// Cuda compilation tools, release 13.0, V13.0.88
// Based on NVVM 20.0.0
//

.version 9.0
.target sm_100
.address_size 64

	// .globl	_Z16preprocesamientoPiPcS0_li

.visible .entry _Z16preprocesamientoPiPcS0_li(
	.param .u64 .ptr .align 1 _Z16preprocesamientoPiPcS0_li_param_0,
	.param .u64 .ptr .align 1 _Z16preprocesamientoPiPcS0_li_param_1,
	.param .u64 .ptr .align 1 _Z16preprocesamientoPiPcS0_li_param_2,
	.param .u64 _Z16preprocesamientoPiPcS0_li_param_3,
	.param .u32 _Z16preprocesamientoPiPcS0_li_param_4
)
{
	.reg .pred 	%p<13>;
	.reg .b16 	%rs<11>;
	.reg .b32 	%r<19>;
	.reg .b64 	%rd<46>;

	ld.param.u64 	%rd17, [_Z16preprocesamientoPiPcS0_li_param_0];
	ld.param.u64 	%rd18, [_Z16preprocesamientoPiPcS0_li_param_1];
	ld.param.u64 	%rd19, [_Z16preprocesamientoPiPcS0_li_param_2];
	ld.param.u64 	%rd20, [_Z16preprocesamientoPiPcS0_li_param_3];
	setp.lt.s64 	%p1, %rd20, 0;
	@%p1 bra 	$L__BB0_25;
	cvta.to.global.u64 	%rd22, %rd17;
	cvta.to.global.u64 	%rd1, %rd18;
	cvta.to.global.u64 	%rd23, %rd19;
	mov.u32 	%r8, %tid.x;
	mov.u32 	%r9, %ctaid.x;
	mov.u32 	%r10, %ntid.x;
	mad.lo.s32 	%r11, %r10, %r9, %r8;
	cvt.s64.s32 	%rd24, %r11;
	add.s64 	%rd2, %rd23, %rd24;
	add.s64 	%rd3, %rd20, 1;
	mad.lo.s64 	%rd25, %rd24, %rd20, %rd24;
	shl.b64 	%rd26, %rd25, 2;
	add.s64 	%rd4, %rd22, %rd26;
	and.b64  	%rd44, %rd3, 3;
	setp.lt.u64 	%p2, %rd20, 3;
	mov.b64 	%rd45, 0;
	@%p2 bra 	$L__BB0_18;
	and.b64  	%rd45, %rd3, -4;
	mov.b64 	%rd42, 0;
$L__BB0_3:
	cvt.u32.u64 	%r1, %rd42;
	setp.ne.s64 	%p3, %rd42, 0;
	add.s64 	%rd8, %rd1, %rd42;
	@%p3 bra 	$L__BB0_5;
	mov.b32 	%r13, 0;
	st.global.u32 	[%rd4], %r13;
	bra.uni 	$L__BB0_8;
$L__BB0_5:
	ld.global.u8 	%rs1, [%rd8+-1];
	ld.global.u8 	%rs2, [%rd2];
	setp.ne.s16 	%p4, %rs1, %rs2;
	@%p4 bra 	$L__BB0_7;
	shl.b64 	%rd30, %rd42, 2;
	add.s64 	%rd31, %rd4, %rd30;
	st.global.u32 	[%rd31], %r1;
	bra.uni 	$L__BB0_8;
$L__BB0_7:
	shl.b64 	%rd28, %rd42, 2;
	add.s64 	%rd29, %rd4, %rd28;
	ld.global.u32 	%r12, [%rd29+-4];
	st.global.u32 	[%rd29], %r12;
$L__BB0_8:
	ld.global.u8 	%rs3, [%rd8];
	ld.global.u8 	%rs4, [%rd2];
	setp.eq.s16 	%p5, %rs3, %rs4;
	shl.b64 	%rd32, %rd42, 2;
	and.b64  	%rd33, %rd32, 17179869168;
	add.s64 	%rd9, %rd4, %rd33;
	@%p5 bra 	$L__BB0_10;
	ld.global.u32 	%r18, [%rd9];
	st.global.u32 	[%rd9+4], %r18;
	bra.uni 	$L__BB0_11;
$L__BB0_10:
	add.s32 	%r18, %r1, 1;
	st.global.u32 	[%rd9+4], %r18;
$L__BB0_11:
	and.b64  	%rd34, %rd42, 4294967292;
	add.s64 	%rd35, %rd34, %rd1;
	add.s64 	%rd10, %rd35, -1;
	ld.global.u8 	%rs5, [%rd35+1];
	ld.global.u8 	%rs6, [%rd2];
	setp.eq.s16 	%p6, %rs5, %rs6;
	@%p6 bra 	$L__BB0_13;
	st.global.u32 	[%rd9+8], %r18;
	bra.uni 	$L__BB0_14;
$L__BB0_13:
	add.s32 	%r18, %r1, 2;
	st.global.u32 	[%rd9+8], %r18;
$L__BB0_14:
	ld.global.u8 	%rs7, [%rd10+3];
	ld.global.u8 	%rs8, [%rd2];
	setp.eq.s16 	%p7, %rs7, %rs8;
	@%p7 bra 	$L__BB0_16;
	st.global.u32 	[%rd9+12], %r18;
	bra.uni 	$L__BB0_17;
$L__BB0_16:
	add.s32 	%r14, %r1, 3;
	st.global.u32 	[%rd9+12], %r14;
$L__BB0_17:
	add.s64 	%rd42, %rd42, 4;
	setp.ne.s64 	%p8, %rd42, %rd45;
	@%p8 bra 	$L__BB0_3;
$L__BB0_18:
	setp.eq.s64 	%p9, %rd44, 0;
	@%p9 bra 	$L__BB0_25;
$L__BB0_19:
	.pragma "nounroll";
	cvt.u32.u64 	%r7, %rd45;
	setp.eq.s32 	%p10, %r7, 0;
	@%p10 bra 	$L__BB0_23;
	add.s64 	%rd36, %rd1, %rd45;
	ld.global.u8 	%rs9, [%rd36+-1];
	ld.global.u8 	%rs10, [%rd2];
	setp.eq.s16 	%p11, %rs9, %rs10;
	@%p11 bra 	$L__BB0_22;
	shl.b64 	%rd37, %rd45, 2;
	add.s64 	%rd38, %rd4, %rd37;
	ld.global.u32 	%r15, [%rd38+-4];
	st.global.u32 	[%rd38], %r15;
	bra.uni 	$L__BB0_24;
$L__BB0_22:
	shl.b64 	%rd39, %rd45, 2;
	add.s64 	%rd40, %rd4, %rd39;
	st.global.u32 	[%rd40], %r7;
	bra.uni 	$L__BB0_24;
$L__BB0_23:
	mov.b32 	%r16, 0;
	st.global.u32 	[%rd4], %r16;
$L__BB0_24:
	add.s64 	%rd41, %rd45, 1;
	and.b64  	%rd45, %rd41, 4294967295;
	add.s64 	%rd44, %rd44, -1;
	setp.ne.s64 	%p12, %rd44, 0;
	@%p12 bra 	$L__BB0_19;
$L__BB0_25:
	ret;

}
	// .globl	_Z15matrizResultadoPiS_illi
.visible .entry _Z15matrizResultadoPiS_illi(
	.param .u64 .ptr .align 1 _Z15matrizResultadoPiS_illi_param_0,
	.param .u64 .ptr .align 1 _Z15matrizResultadoPiS_illi_param_1,
	.param .u32 _Z15matrizResultadoPiS_illi_param_2,
	.param .u64 _Z15matrizResultadoPiS_illi_param_3,
	.param .u64 _Z15matrizResultadoPiS_illi_param_4,
	.param .u32 _Z15matrizResultadoPiS_illi_param_5
)
{
	.reg .pred 	%p<29>;
	.reg .b32 	%r<79>;
	.reg .b64 	%rd<129>;

	ld.param.u64 	%rd23, [_Z15matrizResultadoPiS_illi_param_0];
	ld.param.u64 	%rd24, [_Z15matrizResultadoPiS_illi_param_1];
	ld.param.u32 	%r24, [_Z15matrizResultadoPiS_illi_param_2];
	ld.param.u64 	%rd21, [_Z15matrizResultadoPiS_illi_param_3];
	ld.param.u64 	%rd22, [_Z15matrizResultadoPiS_illi_param_4];
	ld.param.s32 	%rd3, [_Z15matrizResultadoPiS_illi_param_5];
	cvta.to.global.u64 	%rd1, %rd24;
	cvta.to.global.u64 	%rd2, %rd23;
	or.b64  	%rd25, %rd22, %rd3;
	and.b64  	%rd26, %rd25, -4294967296;
	setp.ne.s64 	%p1, %rd26, 0;
	@%p1 bra 	$L__BB1_2;
	cvt.u32.u64 	%r25, %rd3;
	cvt.u32.u64 	%r26, %rd22;
	div.u32 	%r27, %r26, %r25;
	cvt.u64.u32 	%rd128, %r27;
	bra.uni 	$L__BB1_3;
$L__BB1_2:
	div.s64 	%rd128, %rd22, %rd3;
$L__BB1_3:
	cvt.u32.u64 	%r28, %rd128;
	mov.u32 	%r29, %tid.x;
	mov.u32 	%r30, %ctaid.x;
	mov.u32 	%r31, %ntid.x;
	mad.lo.s32 	%r32, %r31, %r30, %r29;
	mul.lo.s32 	%r1, %r32, %r28;
	add.s32 	%r33, %r28, %r1;
	add.s32 	%r34, %r33, -1;
	cvt.s64.s32 	%rd27, %r34;
	setp.lt.s64 	%p2, %rd22, %rd27;
	setp.lt.s32 	%p3, %r34, 0;
	cvt.u32.u64 	%r35, %rd22;
	selp.b32 	%r36, %r35, %r34, %p2;
	selp.b32 	%r2, %r35, %r36, %p3;
	setp.lt.s32 	%p4, %r2, %r1;
	@%p4 bra 	$L__BB1_35;
	cvt.s64.s32 	%rd28, %r24;
	add.s64 	%rd7, %rd22, 1;
	mad.lo.s64 	%rd8, %rd28, %rd22, %rd28;
	add.s64 	%rd29, %rd21, -1;
	mad.lo.s64 	%rd9, %rd29, %rd22, %rd29;
	mad.lo.s64 	%rd10, %rd21, %rd22, %rd21;
	add.s32 	%r3, %r2, 1;
	sub.s32 	%r37, %r3, %r1;
	and.b32  	%r4, %r37, 3;
	setp.eq.s32 	%p5, %r4, 0;
	mov.u32 	%r76, %r1;
	@%p5 bra 	$L__BB1_12;
	shl.b64 	%rd30, %rd9, 2;
	shl.b64 	%rd31, %rd22, 2;
	add.s64 	%rd32, %rd30, %rd31;
	add.s64 	%rd33, %rd32, %rd1;
	add.s64 	%rd11, %rd33, 4;
	shl.b64 	%rd34, %rd8, 2;
	add.s64 	%rd12, %rd2, %rd34;
	neg.s32 	%r74, %r4;
	mov.u32 	%r76, %r1;
$L__BB1_6:
	.pragma "nounroll";
	setp.eq.s64 	%p6, %rd21, 0;
	mul.wide.s32 	%rd13, %r76, 4;
	shl.b64 	%rd35, %rd10, 2;
	add.s64 	%rd36, %rd1, %rd35;
	add.s64 	%rd14, %rd36, %rd13;
	setp.eq.s32 	%p7, %r76, 0;
	or.pred  	%p8, %p6, %p7;
	@%p8 bra 	$L__BB1_10;
	add.s64 	%rd15, %rd11, %rd13;
	shl.b64 	%rd37, %rd9, 2;
	add.s64 	%rd38, %rd1, %rd37;
	add.s64 	%rd16, %rd38, %rd13;
	add.s64 	%rd39, %rd12, %rd13;
	ld.global.u32 	%r8, [%rd39];
	setp.eq.s32 	%p9, %r8, 0;
	@%p9 bra 	$L__BB1_9;
	ld.global.u32 	%r38, [%rd16];
	cvt.s64.s32 	%rd40, %r8;
	add.s64 	%rd41, %rd9, %rd40;
	shl.b64 	%rd42, %rd41, 2;
	add.s64 	%rd43, %rd1, %rd42;
	ld.global.u32 	%r39, [%rd43+-4];
	add.s32 	%r40, %r39, 1;
	max.s32 	%r41, %r38, %r40;
	st.global.u32 	[%rd15], %r41;
	bra.uni 	$L__BB1_11;
$L__BB1_9:
	ld.global.u32 	%r42, [%rd16];
	max.s32 	%r43, %r42, 0;
	st.global.u32 	[%rd15], %r43;
	bra.uni 	$L__BB1_11;
$L__BB1_10:
	mov.b32 	%r44, 0;
	st.global.u32 	[%rd14], %r44;
$L__BB1_11:
	add.s32 	%r76, %r76, 1;
	add.s32 	%r74, %r74, 1;
	setp.ne.s32 	%p10, %r74, 0;
	@%p10 bra 	$L__BB1_6;
$L__BB1_12:
	sub.s32 	%r45, %r2, %r1;
	setp.lt.u32 	%p11, %r45, 3;
	@%p11 bra 	$L__BB1_35;
	add.s32 	%r77, %r76, 1;
	shl.b64 	%rd122, %rd7, 2;
$L__BB1_14:
	setp.ne.s64 	%p12, %rd21, 0;
	add.s32 	%r15, %r77, -1;
	setp.ne.s32 	%p13, %r77, 1;
	and.pred  	%p14, %p12, %p13;
	@%p14 bra 	$L__BB1_16;
	cvt.s64.s32 	%rd61, %r15;
	add.s64 	%rd62, %rd10, %rd61;
	shl.b64 	%rd63, %rd62, 2;
	add.s64 	%rd64, %rd1, %rd63;
	mov.b32 	%r52, 0;
	st.global.u32 	[%rd64], %r52;
	bra.uni 	$L__BB1_19;
$L__BB1_16:
	cvt.s64.s32 	%rd17, %r15;
	add.s64 	%rd44, %rd8, %rd17;
	shl.b64 	%rd45, %rd44, 2;
	add.s64 	%rd46, %rd2, %rd45;
	ld.global.u32 	%r16, [%rd46];
	setp.ne.s32 	%p15, %r16, 0;
	@%p15 bra 	$L__BB1_18;
	add.s64 	%rd56, %rd9, %rd17;
	shl.b64 	%rd57, %rd56, 2;
	add.s64 	%rd58, %rd1, %rd57;
	ld.global.u32 	%r50, [%rd58];
	max.s32 	%r51, %r50, 0;
	add.s64 	%rd60, %rd58, %rd122;
	st.global.u32 	[%rd60], %r51;
	bra.uni 	$L__BB1_19;
$L__BB1_18:
	add.s64 	%rd47, %rd9, %rd17;
	shl.b64 	%rd48, %rd47, 2;
	add.s64 	%rd49, %rd1, %rd48;
	ld.global.u32 	%r46, [%rd49];
	cvt.s64.s32 	%rd50, %r16;
	add.s64 	%rd51, %rd9, %rd50;
	shl.b64 	%rd52, %rd51, 2;
	add.s64 	%rd53, %rd1, %rd52;
	ld.global.u32 	%r47, [%rd53+-4];
	add.s32 	%r48, %r47, 1;
	max.s32 	%r49, %r46, %r48;
	add.s64 	%rd55, %rd49, %rd122;
	st.global.u32 	[%rd55], %r49;
$L__BB1_19:
	setp.eq.s64 	%p16, %rd21, 0;
	add.s32 	%r17, %r77, 2;
	setp.eq.s32 	%p17, %r76, -1;
	or.pred  	%p18, %p16, %p17;
	@%p18 bra 	$L__BB1_23;
	cvt.s64.s32 	%rd18, %r77;
	add.s64 	%rd65, %rd8, %rd18;
	shl.b64 	%rd66, %rd65, 2;
	add.s64 	%rd67, %rd2, %rd66;
	ld.global.u32 	%r18, [%rd67];
	setp.eq.s32 	%p19, %r18, 0;
	@%p19 bra 	$L__BB1_22;
	add.s64 	%rd68, %rd9, %rd18;
	shl.b64 	%rd69, %rd68, 2;
	add.s64 	%rd70, %rd1, %rd69;
	ld.global.u32 	%r53, [%rd70];
	cvt.s64.s32 	%rd71, %r18;
	add.s64 	%rd72, %rd9, %rd71;
	shl.b64 	%rd73, %rd72, 2;
	add.s64 	%rd74, %rd1, %rd73;
	ld.global.u32 	%r54, [%rd74+-4];
	add.s32 	%r55, %r54, 1;
	max.s32 	%r56, %r53, %r55;
	add.s64 	%rd76, %rd70, %rd122;
	st.global.u32 	[%rd76], %r56;
	bra.uni 	$L__BB1_24;
$L__BB1_22:
	add.s64 	%rd77, %rd9, %rd18;
	shl.b64 	%rd78, %rd77, 2;
	add.s64 	%rd79, %rd1, %rd78;
	ld.global.u32 	%r57, [%rd79];
	max.s32 	%r58, %r57, 0;
	add.s64 	%rd81, %rd79, %rd122;
	st.global.u32 	[%rd81], %r58;
	bra.uni 	$L__BB1_24;
$L__BB1_23:
	cvt.s64.s32 	%rd82, %r77;
	add.s64 	%rd83, %rd10, %rd82;
	shl.b64 	%rd84, %rd83, 2;
	add.s64 	%rd85, %rd1, %rd84;
	mov.b32 	%r59, 0;
	st.global.u32 	[%rd85], %r59;
$L__BB1_24:
	setp.eq.s64 	%p20, %rd21, 0;
	add.s32 	%r19, %r77, 1;
	setp.eq.s32 	%p21, %r76, -2;
	or.pred  	%p22, %p20, %p21;
	@%p22 bra 	$L__BB1_28;
	cvt.s64.s32 	%rd19, %r19;
	add.s64 	%rd86, %rd8, %rd19;
	shl.b64 	%rd87, %rd86, 2;
	add.s64 	%rd88, %rd2, %rd87;
	ld.global.u32 	%r20, [%rd88];
	setp.eq.s32 	%p23, %r20, 0;
	@%p23 bra 	$L__BB1_27;
	add.s64 	%rd89, %rd9, %rd19;
	shl.b64 	%rd90, %rd89, 2;
	add.s64 	%rd91, %rd1, %rd90;
	ld.global.u32 	%r60, [%rd91];
	cvt.s64.s32 	%rd92, %r20;
	add.s64 	%rd93, %rd9, %rd92;
	shl.b64 	%rd94, %rd93, 2;
	add.s64 	%rd95, %rd1, %rd94;
	ld.global.u32 	%r61, [%rd95+-4];
	add.s32 	%r62, %r61, 1;
	max.s32 	%r63, %r60, %r62;
	add.s64 	%rd97, %rd91, %rd122;
	st.global.u32 	[%rd97], %r63;
	bra.uni 	$L__BB1_29;
$L__BB1_27:
	add.s64 	%rd98, %rd9, %rd19;
	shl.b64 	%rd99, %rd98, 2;
	add.s64 	%rd100, %rd1, %rd99;
	ld.global.u32 	%r64, [%rd100];
	max.s32 	%r65, %r64, 0;
	add.s64 	%rd102, %rd100, %rd122;
	st.global.u32 	[%rd102], %r65;
	bra.uni 	$L__BB1_29;
$L__BB1_28:
	cvt.s64.s32 	%rd103, %r19;
	add.s64 	%rd104, %rd10, %rd103;
	shl.b64 	%rd105, %rd104, 2;
	add.s64 	%rd106, %rd1, %rd105;
	mov.b32 	%r66, 0;
	st.global.u32 	[%rd106], %r66;
$L__BB1_29:
	setp.eq.s64 	%p24, %rd21, 0;
	setp.eq.s32 	%p25, %r76, -3;
	or.pred  	%p26, %p24, %p25;
	@%p26 bra 	$L__BB1_33;
	cvt.s64.s32 	%rd20, %r17;
	add.s64 	%rd107, %rd8, %rd20;
	shl.b64 	%rd108, %rd107, 2;
	add.s64 	%rd109, %rd2, %rd108;
	ld.global.u32 	%r21, [%rd109];
	setp.eq.s32 	%p27, %r21, 0;
	@%p27 bra 	$L__BB1_32;
	add.s64 	%rd110, %rd9, %rd20;
	shl.b64 	%rd111, %rd110, 2;
	add.s64 	%rd112, %rd1, %rd111;
	ld.global.u32 	%r67, [%rd112];
	cvt.s64.s32 	%rd113, %r21;
	add.s64 	%rd114, %rd9, %rd113;
	shl.b64 	%rd115, %rd114, 2;
	add.s64 	%rd116, %rd1, %rd115;
	ld.global.u32 	%r68, [%rd116+-4];
	add.s32 	%r69, %r68, 1;
	max.s32 	%r70, %r67, %r69;
	add.s64 	%rd118, %rd112, %rd122;
	st.global.u32 	[%rd118], %r70;
	bra.uni 	$L__BB1_34;
$L__BB1_32:
	add.s64 	%rd119, %rd9, %rd20;
	shl.b64 	%rd120, %rd119, 2;
	add.s64 	%rd121, %rd1, %rd120;
	ld.global.u32 	%r71, [%rd121];
	max.s32 	%r72, %r71, 0;
	add.s64 	%rd123, %rd121, %rd122;
	st.global.u32 	[%rd123], %r72;
	bra.uni 	$L__BB1_34;
$L__BB1_33:
	cvt.s64.s32 	%rd124, %r17;
	add.s64 	%rd125, %rd10, %rd124;
	shl.b64 	%rd126, %rd125, 2;
	add.s64 	%rd127, %rd1, %rd126;
	mov.b32 	%r73, 0;
	st.global.u32 	[%rd127], %r73;
$L__BB1_34:
	add.s32 	%r76, %r76, 4;
	add.s32 	%r77, %r77, 4;
	setp.ne.s32 	%p28, %r76, %r3;
	@%p28 bra 	$L__BB1_14;
$L__BB1_35:
	ret;

}


// ===== COMPILED SASS (sm_100) =====

	.target	sm_100

	.elftype	@"ET_EXEC"


//--------------------- .note.nv.tkinfo           --------------------------
	.section	.note.nv.tkinfo,"",@"SHT_NOTE"
	.sectionflags	@"SHF_NOTE_NV_TKINFO"
	.tkinfo
        /*0018*/ 	.word	0x00000002
        /*0030*/ 	.string	""
        /*0030*/ 	.string	"ptxas"
        /*0030*/ 	.string	"Cuda compilation tools, release 13.0, V13.0.88"
        /*0030*/ 	.string	"Build cuda_13.0.r13.0/compiler.36424714_0"
        /*0030*/ 	.string	"-arch sm_100 -m 64 "



//--------------------- .note.nv.cuinfo           --------------------------
	.section	.note.nv.cuinfo,"",@"SHT_NOTE"
	.sectionflags	@"SHF_NOTE_NV_CUINFO"
        /*0018*/ 	.short	0x0002
        /*001a*/ 	.short	0x0064
        /*001c*/ 	.short	0x0082
	.zero		2


//--------------------- .nv.info                  --------------------------
	.section	.nv.info,"",@"SHT_CUDA_INFO"
	.align	4


	//----- nvinfo : EIATTR_REGCOUNT
	.align		4
        /*0000*/ 	.byte	0x04, 0x2f
        /*0002*/ 	.short	(.L_1 - .L_0)
	.align		4
.L_0:
        /*0004*/ 	.word	index@(_Z16preprocesamientoPiPcS0_li)
        /*0008*/ 	.word	0x00000014


	//----- nvinfo : EIATTR_FRAME_SIZE
	.align		4
.L_1:
        /*000c*/ 	.byte	0x04, 0x11
        /*000e*/ 	.short	(.L_3 - .L_2)
	.align		4
.L_2:
        /*0010*/ 	.word	index@(_Z16preprocesamientoPiPcS0_li)
        /*0014*/ 	.word	0x00000000


	//----- nvinfo : EIATTR_REGCOUNT
	.align		4
.L_3:
        /*0018*/ 	.byte	0x04, 0x2f
        /*001a*/ 	.short	(.L_5 - .L_4)
	.align		4
.L_4:
        /*001c*/ 	.word	index@(_Z15matrizResultadoPiS_illi)
        /*0020*/ 	.word	0x0000001c


	//----- nvinfo : EIATTR_FRAME_SIZE
	.align		4
.L_5:
        /*0024*/ 	.byte	0x04, 0x11
        /*0026*/ 	.short	(.L_7 - .L_6)
	.align		4
.L_6:
        /*0028*/ 	.word	index@($__internal_0_$__cuda_sm20_div_s64)
        /*002c*/ 	.word	0x00000000


	//----- nvinfo : EIATTR_FRAME_SIZE
	.align		4
.L_7:
        /*0030*/ 	.byte	0x04, 0x11
        /*0032*/ 	.short	(.L_9 - .L_8)
	.align		4
.L_8:
        /*0034*/ 	.word	index@(_Z15matrizResultadoPiS_illi)
        /*0038*/ 	.word	0x00000000


	//----- nvinfo : EIATTR_MIN_STACK_SIZE
	.align		4
.L_9:
        /*003c*/ 	.byte	0x04, 0x12
        /*003e*/ 	.short	(.L_11 - .L_10)
	.align		4
.L_10:
        /*0040*/ 	.word	index@(_Z15matrizResultadoPiS_illi)
        /*0044*/ 	.word	0x00000000


	//----- nvinfo : EIATTR_MIN_STACK_SIZE
	.align		4
.L_11:
        /*0048*/ 	.byte	0x04, 0x12
        /*004a*/ 	.short	(.L_13 - .L_12)
	.align		4
.L_12:
        /*004c*/ 	.word	index@(_Z16preprocesamientoPiPcS0_li)
        /*0050*/ 	.word	0x00000000
.L_13:


//--------------------- .nv.compat                --------------------------
	.section	.nv.compat,"",@"SHT_CUDA_COMPAT_INFO"
	.align	4
        /*0000*/ 	.byte	0x02, 0x09, 0x00, 0x00, 0x02, 0x02, 0x01, 0x00, 0x02, 0x05, 0x05, 0x00, 0x03, 0x07, 0x01, 0x01
        /*0010*/ 	.byte	0x02, 0x03, 0x00, 0x00, 0x02, 0x06, 0x01, 0x00, 0x04, 0x0b, 0x08, 0x00, 0x09, 0x00, 0x00, 0x00
        /*0020*/ 	.byte	0x00, 0x00, 0x00, 0x00


//--------------------- .nv.info._Z15matrizResultadoPiS_illi --------------------------
	.section	.nv.info._Z15matrizResultadoPiS_illi,"",@"SHT_CUDA_INFO"
	.sectionflags	@""
	.align	4


	//----- nvinfo : EIATTR_CUDA_API_VERSION
	.align		4
        /*0000*/ 	.byte	0x04, 0x37
        /*0002*/ 	.short	(.L_15 - .L_14)
.L_14:
        /*0004*/ 	.word	0x00000082


	//----- nvinfo : EIATTR_KPARAM_INFO
	.align		4
.L_15:
        /*0008*/ 	.byte	0x04, 0x17
        /*000a*/ 	.short	(.L_17 - .L_16)
.L_16:
        /*000c*/ 	.word	0x00000000
        /*0010*/ 	.short	0x0005
        /*0012*/ 	.short	0x0028
        /*0014*/ 	.byte	0x00, 0xf0, 0x11, 0x00


	//----- nvinfo : EIATTR_KPARAM_INFO
	.align		4
.L_17:
        /*0018*/ 	.byte	0x04, 0x17
        /*001a*/ 	.short	(.L_19 - .L_18)
.L_18:
        /*001c*/ 	.word	0x00000000
        /*0020*/ 	.short	0x0004
        /*0022*/ 	.short	0x0020
        /*0024*/ 	.byte	0x00, 0xf0, 0x21, 0x00


	//----- nvinfo : EIATTR_KPARAM_INFO
	.align		4
.L_19:
        /*0028*/ 	.byte	0x04, 0x17
        /*002a*/ 	.short	(.L_21 - .L_20)
.L_20:
        /*002c*/ 	.word	0x00000000
        /*0030*/ 	.short	0x0003
        /*0032*/ 	.short	0x0018
        /*0034*/ 	.byte	0x00, 0xf0, 0x21, 0x00


	//----- nvinfo : EIATTR_KPARAM_INFO
	.align		4
.L_21:
        /*0038*/ 	.byte	0x04, 0x17
        /*003a*/ 	.short	(.L_23 - .L_22)
.L_22:
        /*003c*/ 	.word	0x00000000
        /*0040*/ 	.short	0x0002
        /*0042*/ 	.short	0x0010
        /*0044*/ 	.byte	0x00, 0xf0, 0x11, 0x00


	//----- nvinfo : EIATTR_KPARAM_INFO
	.align		4
.L_23:
        /*0048*/ 	.byte	0x04, 0x17
        /*004a*/ 	.short	(.L_25 - .L_24)
.L_24:
        /*004c*/ 	.word	0x00000000
        /*0050*/ 	.short	0x0001
        /*0052*/ 	.short	0x0008
        /*0054*/ 	.byte	0x00, 0xf5, 0x21, 0x00


	//----- nvinfo : EIATTR_KPARAM_INFO
	.align		4
.L_25:
        /*0058*/ 	.byte	0x04, 0x17
        /*005a*/ 	.short	(.L_27 - .L_26)
.L_26:
        /*005c*/ 	.word	0x00000000
        /*0060*/ 	.short	0x0000
        /*0062*/ 	.short	0x0000
        /*0064*/ 	.byte	0x00, 0xf5, 0x21, 0x00


	//----- nvinfo : EIATTR_SPARSE_MMA_MASK
	.align		4
.L_27:
        /*0068*/ 	.byte	0x03, 0x50
        /*006a*/ 	.short	0x0000


	//----- nvinfo : EIATTR_MAXREG_COUNT
	.align		4
        /*006c*/ 	.byte	0x03, 0x1b
        /*006e*/ 	.short	0x00ff


	//----- nvinfo : EIATTR_MERCURY_ISA_VERSION
	.align		4
        /*0070*/ 	.byte	0x03, 0x5f
        /*0072*/ 	.short	0x0101


	//----- nvinfo : EIATTR_VRC_CTA_INIT_COUNT
	.align		4
        /*0074*/ 	.byte	0x02, 0x4a
	.zero		1
	.zero		1


	//----- nvinfo : EIATTR_EXIT_INSTR_OFFSETS
	.align		4
        /*0078*/ 	.byte	0x04, 0x1c
        /*007a*/ 	.short	(.L_29 - .L_28)


	//   ....[0]....
.L_28:
        /*007c*/ 	.word	0x000002c0


	//   ....[1]....
        /*0080*/ 	.word	0x000007f0


	//   ....[2]....
        /*0084*/ 	.word	0x00001290


	//----- nvinfo : EIATTR_CRS_STACK_SIZE
	.align		4
.L_29:
        /*0088*/ 	.byte	0x04, 0x1e
        /*008a*/ 	.short	(.L_31 - .L_30)
.L_30:
        /*008c*/ 	.word	0x00000000


	//----- nvinfo : EIATTR_CBANK_PARAM_SIZE
	.align		4
.L_31:
        /*0090*/ 	.byte	0x03, 0x19
        /*0092*/ 	.short	0x002c


	//----- nvinfo : EIATTR_PARAM_CBANK
	.align		4
        /*0094*/ 	.byte	0x04, 0x0a
        /*0096*/ 	.short	(.L_33 - .L_32)
	.align		4
.L_32:
        /*0098*/ 	.word	index@(.nv.constant0._Z15matrizResultadoPiS_illi)
        /*009c*/ 	.short	0x0380
        /*009e*/ 	.short	0x002c


	//----- nvinfo : EIATTR_SW_WAR
	.align		4
.L_33:
        /*00a0*/ 	.byte	0x04, 0x36
        /*00a2*/ 	.short	(.L_35 - .L_34)
.L_34:
        /*00a4*/ 	.word	0x00000008
.L_35:


//--------------------- .nv.info._Z16preprocesamientoPiPcS0_li --------------------------
	.section	.nv.info._Z16preprocesamientoPiPcS0_li,"",@"SHT_CUDA_INFO"
	.sectionflags	@""
	.align	4


	//----- nvinfo : EIATTR_CUDA_API_VERSION
	.align		4
        /*0000*/ 	.byte	0x04, 0x37
        /*0002*/ 	.short	(.L_37 - .L_36)
.L_36:
        /*0004*/ 	.word	0x00000082


	//----- nvinfo : EIATTR_KPARAM_INFO
	.align		4
.L_37:
        /*0008*/ 	.byte	0x04, 0x17
        /*000a*/ 	.short	(.L_39 - .L_38)
.L_38:
        /*000c*/ 	.word	0x00000000
        /*0010*/ 	.short	0x0004
        /*0012*/ 	.short	0x0020
        /*0014*/ 	.byte	0x00, 0xf0, 0x11, 0x00


	//----- nvinfo : EIATTR_KPARAM_INFO
	.align		4
.L_39:
        /*0018*/ 	.byte	0x04, 0x17
        /*001a*/ 	.short	(.L_41 - .L_40)
.L_40:
        /*001c*/ 	.word	0x00000000
        /*0020*/ 	.short	0x0003
        /*0022*/ 	.short	0x0018
        /*0024*/ 	.byte	0x00, 0xf0, 0x21, 0x00


	//----- nvinfo : EIATTR_KPARAM_INFO
	.align		4
.L_41:
        /*0028*/ 	.byte	0x04, 0x17
        /*002a*/ 	.short	(.L_43 - .L_42)
.L_42:
        /*002c*/ 	.word	0x00000000
        /*0030*/ 	.short	0x0002
        /*0032*/ 	.short	0x0010
        /*0034*/ 	.byte	0x00, 0xf5, 0x21, 0x00


	//----- nvinfo : EIATTR_KPARAM_INFO
	.align		4
.L_43:
        /*0038*/ 	.byte	0x04, 0x17
        /*003a*/ 	.short	(.L_45 - .L_44)
.L_44:
        /*003c*/ 	.word	0x00000000
        /*0040*/ 	.short	0x0001
        /*0042*/ 	.short	0x0008
        /*0044*/ 	.byte	0x00, 0xf5, 0x21, 0x00


	//----- nvinfo : EIATTR_KPARAM_INFO
	.align		4
.L_45:
        /*0048*/ 	.byte	0x04, 0x17
        /*004a*/ 	.short	(.L_47 - .L_46)
.L_46:
        /*004c*/ 	.word	0x00000000
        /*0050*/ 	.short	0x0000
        /*0052*/ 	.short	0x0000
        /*0054*/ 	.byte	0x00, 0xf5, 0x21, 0x00


	//----- nvinfo : EIATTR_SPARSE_MMA_MASK
	.align		4
.L_47:
        /*0058*/ 	.byte	0x03, 0x50
        /*005a*/ 	.short	0x0000


	//----- nvinfo : EIATTR_MAXREG_COUNT
	.align		4
        /*005c*/ 	.byte	0x03, 0x1b
        /*005e*/ 	.short	0x00ff


	//----- nvinfo : EIATTR_MERCURY_ISA_VERSION
	.align		4
        /*0060*/ 	.byte	0x03, 0x5f
        /*0062*/ 	.short	0x0101


	//----- nvinfo : EIATTR_VRC_CTA_INIT_COUNT
	.align		4
        /*0064*/ 	.byte	0x02, 0x4a
	.zero		1
	.zero		1


	//----- nvinfo : EIATTR_EXIT_INSTR_OFFSETS
	.align		4
        /*0068*/ 	.byte	0x04, 0x1c
        /*006a*/ 	.short	(.L_49 - .L_48)


	//   ....[0]....
.L_48:
        /*006c*/ 	.word	0x00000030


	//   ....[1]....
        /*0070*/ 	.word	0x00000560


	//   ....[2]....
        /*0074*/ 	.word	0x00000720


	//----- nvinfo : EIATTR_CRS_STACK_SIZE
	.align		4
.L_49:
        /*0078*/ 	.byte	0x04, 0x1e
        /*007a*/ 	.short	(.L_51 - .L_50)
.L_50:
        /*007c*/ 	.word	0x00000000


	//----- nvinfo : EIATTR_CBANK_PARAM_SIZE
	.align		4
.L_51:
        /*0080*/ 	.byte	0x03, 0x19
        /*0082*/ 	.short	0x0024


	//----- nvinfo : EIATTR_PARAM_CBANK
	.align		4
        /*0084*/ 	.byte	0x04, 0x0a
        /*0086*/ 	.short	(.L_53 - .L_52)
	.align		4
.L_52:
        /*0088*/ 	.word	index@(.nv.constant0._Z16preprocesamientoPiPcS0_li)
        /*008c*/ 	.short	0x0380
        /*008e*/ 	.short	0x0024


	//----- nvinfo : EIATTR_SW_WAR
	.align		4
.L_53:
        /*0090*/ 	.byte	0x04, 0x36
        /*0092*/ 	.short	(.L_55 - .L_54)
.L_54:
        /*0094*/ 	.word	0x00000008
.L_55:


//--------------------- .nv.callgraph             --------------------------
	.section	.nv.callgraph,"",@"SHT_CUDA_CALLGRAPH"
	.align	4
	.sectionentsize	8
	.align		4
        /*0000*/ 	.word	0x00000000
	.align		4
        /*0004*/ 	.word	0xffffffff
	.align		4
        /*0008*/ 	.word	0x00000000
	.align		4
        /*000c*/ 	.word	0xfffffffe
	.align		4
        /*0010*/ 	.word	0x00000000
	.align		4
        /*0014*/ 	.word	0xfffffffd
	.align		4
        /*0018*/ 	.word	0x00000000
	.align		4
        /*001c*/ 	.word	0xfffffffc


//--------------------- .text._Z15matrizResultadoPiS_illi --------------------------
	.section	.text._Z15matrizResultadoPiS_illi,"ax",@progbits
	.align	128
        .global         _Z15matrizResultadoPiS_illi
        .type           _Z15matrizResultadoPiS_illi,@function
        .size           _Z15matrizResultadoPiS_illi,(.L_x_31 - _Z15matrizResultadoPiS_illi)
        .other          _Z15matrizResultadoPiS_illi,@"STO_CUDA_ENTRY STV_DEFAULT"
_Z15matrizResultadoPiS_illi:
.text._Z15matrizResultadoPiS_illi:
[----:B------:R-:W-:Y:S01]  /*0000*/  LDC R1, c[0x0][0x37c] ;  /* 0x0000df00ff017b82 */ /* 0x000fe20000000800 */
[----:B------:R-:W0:Y:S01]  /*0010*/  LDCU UR5, c[0x0][0x3a8] ;  /* 0x00007500ff0577ac */ /* 0x000e220008000800 */
[----:B------:R-:W1:Y:S01]  /*0020*/  LDCU UR4, c[0x0][0x3a4] ;  /* 0x00007480ff0477ac */ /* 0x000e620008000800 */
[----:B0-----:R-:W-:-:S04]  /*0030*/  USHF.R.S32.HI UR6, URZ, 0x1f, UR5 ;  /* 0x0000001fff067899 */ /* 0x001fc80008011405 */
[----:B-1----:R-:W-:-:S04]  /*0040*/  ULOP3.LUT UR4, UR6, UR4, URZ, 0xfc, !UPT ;  /* 0x0000000406047292 */ /* 0x002fc8000f8efcff */
[----:B------:R-:W-:-:S09]  /*0050*/  UISETP.NE.U32.AND UP0, UPT, UR4, URZ, UPT ;  /* 0x000000ff0400728c */ /* 0x000fd2000bf05070 */
[----:B------:R-:W-:Y:S05]  /*0060*/  BRA.U UP0, `(.L_x_0) ;  /* 0x0000000100507547 */ /* 0x000fea000b800000 */
[----:B------:R-:W0:Y:S01]  /*0070*/  I2F.U32.RP R0, UR5 ;  /* 0x0000000500007d06 */ /* 0x000e220008209000 */
[----:B------:R-:W1:Y:S01]  /*0080*/  LDC R4, c[0x0][0x3a0] ;  /* 0x0000e800ff047b82 */ /* 0x000e620000000800 */
[----:B------:R-:W-:-:S06]  /*0090*/  ISETP.NE.U32.AND P2, PT, RZ, UR5, PT ;  /* 0x00000005ff007c0c */ /* 0x000fcc000bf45070 */
[----:B0-----:R-:W0:Y:S02]  /*00a0*/  MUFU.RCP R0, R0 ;  /* 0x0000000000007308 */ /* 0x001e240000001000 */
[----:B0-----:R-:W-:-:S06]  /*00b0*/  VIADD R2, R0, 0xffffffe ;  /* 0x0ffffffe00027836 */ /* 0x001fcc0000000000 */
[----:B------:R0:W2:Y:S02]  /*00c0*/  F2I.FTZ.U32.TRUNC.NTZ R3, R2 ;  /* 0x0000000200037305 */ /* 0x0000a4000021f000 */
[----:B0-----:R-:W-:Y:S02]  /*00d0*/  IMAD.MOV.U32 R2, RZ, RZ, RZ ;  /* 0x000000ffff027224 */ /* 0x001fe400078e00ff */
[----:B--2---:R-:W-:-:S04]  /*00e0*/  IMAD.MOV R5, RZ, RZ, -R3 ;  /* 0x000000ffff057224 */ /* 0x004fc800078e0a03 */
[----:B------:R-:W-:-:S04]  /*00f0*/  IMAD R5, R5, UR5, RZ ;  /* 0x0000000505057c24 */ /* 0x000fc8000f8e02ff */
[----:B------:R-:W-:-:S06]  /*0100*/  IMAD.HI.U32 R3, R3, R5, R2 ;  /* 0x0000000503037227 */ /* 0x000fcc00078e0002 */
[----:B-1----:R-:W-:-:S04]  /*0110*/  IMAD.HI.U32 R3, R3, R4, RZ ;  /* 0x0000000403037227 */ /* 0x002fc800078e00ff */
[----:B------:R-:W-:-:S04]  /*0120*/  IMAD.MOV R5, RZ, RZ, -R3 ;  /* 0x000000ffff057224 */ /* 0x000fc800078e0a03 */
[----:B------:R-:W-:-:S05]  /*0130*/  IMAD R0, R5, UR5, R4 ;  /* 0x0000000505007c24 */ /* 0x000fca000f8e0204 */
[----:B------:R-:W-:-:S13]  /*0140*/  ISETP.GE.U32.AND P0, PT, R0, UR5, PT ;  /* 0x0000000500007c0c */ /* 0x000fda000bf06070 */
[----:B------:R-:W-:Y:S02]  /*0150*/  @P0 VIADD R0, R0, -UR5 ;  /* 0x8000000500000c36 */ /* 0x000fe40008000000 */
[----:B------:R-:W-:-:S03]  /*0160*/  @P0 VIADD R3, R3, 0x1 ;  /* 0x0000000103030836 */ /* 0x000fc60000000000 */
[----:B------:R-:W-:-:S13]  /*0170*/  ISETP.GE.U32.AND P1, PT, R0, UR5, PT ;  /* 0x0000000500007c0c */ /* 0x000fda000bf26070 */
[----:B------:R-:W-:Y:S01]  /*0180*/  @P1 VIADD R3, R3, 0x1 ;  /* 0x0000000103031836 */ /* 0x000fe20000000000 */
[----:B------:R-:W-:Y:S01]  /*0190*/  @!P2 LOP3.LUT R3, RZ, UR5, RZ, 0x33, !PT ;  /* 0x00000005ff03ac12 */ /* 0x000fe2000f8e33ff */
[----:B------:R-:W-:Y:S06]  /*01a0*/  BRA `(.L_x_1) ;  /* 0x00000000000c7947 */ /* 0x000fec0003800000 */
.L_x_0:
[----:B------:R-:W-:-:S07]  /*01b0*/  MOV R0, 0x1d0 ;  /* 0x000001d000007802 */ /* 0x000fce0000000f00 */
[----:B------:R-:W-:Y:S05]  /*01c0*/  CALL.REL.NOINC `($__internal_0_$__cuda_sm20_div_s64) ;  /* 0x0000001000347944 */ /* 0x000fea0003c00000 */
[----:B------:R-:W-:-:S07]  /*01d0*/  IMAD.MOV.U32 R3, RZ, RZ, R4 ;  /* 0x000000ffff037224 */ /* 0x000fce00078e0004 */
.L_x_1:
[----:B------:R-:W0:Y:S01]  /*01e0*/  S2R R0, SR_TID.X ;  /* 0x0000000000007919 */ /* 0x000e220000002100 */
[----:B------:R-:W0:Y:S01]  /*01f0*/  S2UR UR4, SR_CTAID.X ;  /* 0x00000000000479c3 */ /* 0x000e220000002500 */
[----:B------:R-:W1:Y:S07]  /*0200*/  LDCU.64 UR18, c[0x0][0x3a0] ;  /* 0x00007400ff1277ac */ /* 0x000e6e0008000a00 */
[----:B------:R-:W0:Y:S02]  /*0210*/  LDC R5, c[0x0][0x360] ;  /* 0x0000d800ff057b82 */ /* 0x000e240000000800 */
[----:B0-----:R-:W-:-:S04]  /*0220*/  IMAD R0, R5, UR4, R0 ;  /* 0x0000000405007c24 */ /* 0x001fc8000f8e0200 */
[----:B------:R-:W-:-:S05]  /*0230*/  IMAD R15, R0, R3, RZ ;  /* 0x00000003000f7224 */ /* 0x000fca00078e02ff */
[----:B------:R-:W-:-:S04]  /*0240*/  IADD3 R3, PT, PT, R3, -0x1, R15 ;  /* 0xffffffff03037810 */ /* 0x000fc80007ffe00f */
[C---:B-1----:R-:W-:Y:S02]  /*0250*/  ISETP.GT.U32.AND P0, PT, R3.reuse, UR18, PT ;  /* 0x0000001203007c0c */ /* 0x042fe4000bf04070 */
[----:B------:R-:W-:Y:S02]  /*0260*/  SHF.R.S32.HI R0, RZ, 0x1f, R3 ;  /* 0x0000001fff007819 */ /* 0x000fe40000011403 */
[----:B------:R-:W-:Y:S02]  /*0270*/  ISETP.GE.AND P1, PT, R3, RZ, PT ;  /* 0x000000ff0300720c */ /* 0x000fe40003f26270 */
[----:B------:R-:W-:-:S04]  /*0280*/  ISETP.GT.AND.EX P0, PT, R0, UR19, PT, P0 ;  /* 0x0000001300007c0c */ /* 0x000fc8000bf04300 */
[----:B------:R-:W-:-:S04]  /*0290*/  SEL R4, R3, UR18, !P0 ;  /* 0x0000001203047c07 */ /* 0x000fc8000c000000 */
[----:B------:R-:W-:-:S04]  /*02a0*/  SEL R4, R4, UR18, P1 ;  /* 0x0000001204047c07 */ /* 0x000fc80008800000 */
[----:B------:R-:W-:-:S13]  /*02b0*/  ISETP.GE.AND P0, PT, R4, R15, PT ;  /* 0x0000000f0400720c */ /* 0x000fda0003f06270 */
[----:B------:R-:W-:Y:S05]  /*02c0*/  @!P0 EXIT ;  /* 0x000000000000894d */ /* 0x000fea0003800000 */
[----:B------:R-:W0:Y:S01]  /*02d0*/  LDC R6, c[0x0][0x390] ;  /* 0x0000e400ff067b82 */ /* 0x000e220000000800 */
[----:B------:R-:W1:Y:S01]  /*02e0*/  LDCU.64 UR10, c[0x0][0x398] ;  /* 0x00007300ff0a77ac */ /* 0x000e620008000a00 */
[----:B------:R-:W-:Y:S01]  /*02f0*/  VIADD R0, R4, 0x1 ;  /* 0x0000000104007836 */ /* 0x000fe20000000000 */
[----:B------:R-:W-:Y:S01]  /*0300*/  BSSY.RECONVERGENT B0, `(.L_x_2) ;  /* 0x000004c000007945 */ /* 0x000fe20003800200 */
[----:B------:R-:W2:Y:S02]  /*0310*/  LDCU.64 UR6, c[0x0][0x398] ;  /* 0x00007300ff0677ac */ /* 0x000ea40008000a00 */
[----:B------:R-:W-:Y:S01]  /*0320*/  IMAD.IADD R5, R0, 0x1, -R15 ;  /* 0x0000000100057824 */ /* 0x000fe200078e0a0f */
[----:B------:R-:W-:Y:S01]  /*0330*/  UIMAD.WIDE.U32 UR12, UR18, 0x4, URZ ;  /* 0x00000004120c78a5 */ /* 0x000fe2000f8e00ff */
[----:B------:R-:W3:Y:S01]  /*0340*/  LDCU.64 UR14, c[0x0][0x358] ;  /* 0x00006b00ff0e77ac */ /* 0x000ee20008000a00 */
[----:B------:R-:W4:Y:S01]  /*0350*/  LDCU.64 UR24, c[0x0][0x398] ;  /* 0x00007300ff1877ac */ /* 0x000f220008000a00 */
[----:B-1----:R-:W-:-:S02]  /*0360*/  UIADD3 UR4, UP0, UPT, UR10, -0x1, URZ ;  /* 0xffffffff0a047890 */ /* 0x002fc4000ff1e0ff */
[----:B------:R-:W-:Y:S02]  /*0370*/  UIMAD UR8, UR11, UR18, URZ ;  /* 0x000000120b0872a4 */ /* 0x000fe4000f8e02ff */
[----:B------:R-:W-:Y:S01]  /*0380*/  UIADD3.X UR5, UPT, UPT, UR11, -0x1, URZ, UP0, !UPT ;  /* 0xffffffff0b057890 */ /* 0x000fe200087fe4ff */
[--C-:B0-----:R-:W-:Y:S01]  /*0390*/  SHF.R.S32.HI R7, RZ, 0x1f, R6.reuse ;  /* 0x0000001fff077819 */ /* 0x101fe20000011406 */
[----:B--2---:R-:W-:Y:S02]  /*03a0*/  UIMAD.WIDE.U32 UR6, UR18, UR10, UR6 ;  /* 0x0000000a120672a5 */ /* 0x004fe4000f8e0006 */
[----:B------:R-:W-:Y:S02]  /*03b0*/  UIMAD UR9, UR5, UR18, URZ ;  /* 0x00000012050972a4 */ /* 0x000fe4000f8e02ff */
[----:B------:R-:W-:Y:S01]  /*03c0*/  IMAD R9, R7, UR18, RZ ;  /* 0x0000001207097c24 */ /* 0x000fe2000f8e02ff */
[----:B------:R-:W-:Y:S01]  /*03d0*/  UIMAD UR11, UR19, UR10, UR8 ;  /* 0x0000000a130b72a4 */ /* 0x000fe2000f8e0208 */
[----:B------:R-:W-:Y:S01]  /*03e0*/  IMAD.WIDE.U32 R2, R6, UR18, R6 ;  /* 0x0000001206027c25 */ /* 0x000fe2000f8e0006 */
[----:B------:R-:W-:-:S02]  /*03f0*/  USHF.L.U32 UR8, UR19, 0x2, URZ ;  /* 0x0000000213087899 */ /* 0x000fc400080006ff */
[----:B------:R-:W-:Y:S01]  /*0400*/  UIMAD.WIDE.U32 UR16, UR4, UR18, UR4 ;  /* 0x00000012041072a5 */ /* 0x000fe2000f8e0004 */
[----:B------:R-:W-:Y:S01]  /*0410*/  IMAD R7, R6, UR19, R9 ;  /* 0x0000001306077c24 */ /* 0x000fe2000f8e0209 */
[----:B------:R-:W-:Y:S01]  /*0420*/  LOP3.LUT P0, R6, R5, 0x3, RZ, 0xc0, !PT ;  /* 0x0000000305067812 */ /* 0x000fe2000780c0ff */
[----:B------:R-:W-:Y:S01]  /*0430*/  UIMAD UR10, UR4, UR19, UR9 ;  /* 0x00000013040a72a4 */ /* 0x000fe2000f8e0209 */
[----:B------:R-:W-:Y:S01]  /*0440*/  IMAD.MOV.U32 R5, RZ, RZ, R15 ;  /* 0x000000ffff057224 */ /* 0x000fe200078e000f */
[----:B------:R-:W0:Y:S01]  /*0450*/  LDCU.64 UR26, c[0x0][0x388] ;  /* 0x00007100ff1a77ac */ /* 0x000e220008000a00 */
[----:B------:R-:W-:Y:S01]  /*0460*/  IMAD.IADD R7, R3, 0x1, R7 ;  /* 0x0000000103077824 */ /* 0x000fe200078e0207 */
[----:B------:R-:W-:Y:S02]  /*0470*/  UIADD3 UR8, UPT, UPT, UR13, UR8, URZ ;  /* 0x000000080d087290 */ /* 0x000fe4000fffe0ff */
[----:B------:R-:W-:Y:S02]  /*0480*/  UIADD3 UR9, UPT, UPT, UR7, UR11, URZ ;  /* 0x0000000b07097290 */ /* 0x000fe4000fffe0ff */
[----:B------:R-:W-:-:S04]  /*0490*/  UIADD3 UR10, UPT, UPT, UR17, UR10, URZ ;  /* 0x0000000a110a7290 */ /* 0x000fc8000fffe0ff */
[----:B---34-:R-:W-:Y:S08]  /*04a0*/  @!P0 BRA `(.L_x_3) ;  /* 0x0000000000c48947 */ /* 0x018ff00003800000 */
[----:B------:R-:W1:Y:S01]  /*04b0*/  LDCU.128 UR20, c[0x0][0x380] ;  /* 0x00007000ff1477ac */ /* 0x000e620008000c00 */
[----:B------:R-:W-:Y:S02]  /*04c0*/  IMAD.U32 R8, RZ, RZ, UR6 ;  /* 0x00000006ff087e24 */ /* 0x000fe4000f8e00ff */
[----:B------:R-:W-:Y:S01]  /*04d0*/  IMAD.U32 R5, RZ, RZ, UR6 ;  /* 0x00000006ff057e24 */ /* 0x000fe2000f8e00ff */
[----:B------:R-:W-:Y:S01]  /*04e0*/  ULEA UR4, UP0, UR16, UR12, 0x2 ;  /* 0x0000000c10047291 */ /* 0x000fe2000f8010ff */
[----:B------:R-:W-:Y:S02]  /*04f0*/  IMAD.U32 R14, RZ, RZ, UR9 ;  /* 0x00000009ff0e7e24 */ /* 0x000fe4000f8e00ff */
[----:B------:R-:W-:Y:S01]  /*0500*/  IMAD.MOV R6, RZ, RZ, -R6 ;  /* 0x000000ffff067224 */ /* 0x000fe200078e0a06 */
[----:B------:R-:W-:Y:S01]  /*0510*/  ULEA.HI.X UR5, UR16, UR8, UR10, 0x2, UP0 ;  /* 0x0000000810057291 */ /* 0x000fe200080f140a */
[----:B-1----:R-:W-:Y:S01]  /*0520*/  IMAD.U32 R12, RZ, RZ, UR22 ;  /* 0x00000016ff0c7e24 */ /* 0x002fe2000f8e00ff */
[----:B------:R-:W-:Y:S01]  /*0530*/  LEA R8, P2, R8, UR22, 0x2 ;  /* 0x0000001608087c11 */ /* 0x000fe2000f8410ff */
[----:B------:R-:W-:Y:S01]  /*0540*/  IMAD.U32 R13, RZ, RZ, UR23 ;  /* 0x00000017ff0d7e24 */ /* 0x000fe2000f8e00ff */
[----:B------:R-:W-:-:S02]  /*0550*/  LEA R10, P1, R2, UR20, 0x2 ;  /* 0x00000014020a7c11 */ /* 0x000fc4000f8210ff */
[----:B------:R-:W-:Y:S02]  /*0560*/  IADD3 R12, P0, PT, R12, UR4, RZ ;  /* 0x000000040c0c7c10 */ /* 0x000fe4000ff1e0ff */
[----:B------:R-:W-:Y:S01]  /*0570*/  LEA.HI.X R9, R5, UR23, R14, 0x2, P2 ;  /* 0x0000001705097c11 */ /* 0x000fe200090f140e */
[----:B------:R-:W-:Y:S01]  /*0580*/  IMAD.MOV.U32 R5, RZ, RZ, R15 ;  /* 0x000000ffff057224 */ /* 0x000fe200078e000f */
[----:B------:R-:W-:Y:S02]  /*0590*/  LEA.HI.X R11, R2, UR21, R7, 0x2, P1 ;  /* 0x00000015020b7c11 */ /* 0x000fe400088f1407 */
[----:B------:R-:W-:-:S07]  /*05a0*/  IADD3.X R13, PT, PT, R13, UR5, RZ, P0, !PT ;  /* 0x000000050d0d7c10 */ /* 0x000fce00087fe4ff */
.L_x_7:
[C---:B------:R-:W-:Y:S01]  /*05b0*/  ISETP.NE.AND P0, PT, R5.reuse, RZ, PT ;  /* 0x000000ff0500720c */ /* 0x040fe20003f05270 */
[----:B------:R-:W-:Y:S01]  /*05c0*/  VIADD R6, R6, 0x1 ;  /* 0x0000000106067836 */ /* 0x000fe20000000000 */
[----:B------:R-:W-:Y:S01]  /*05d0*/  ISETP.EQ.U32.AND P1, PT, RZ, UR24, PT ;  /* 0x00000018ff007c0c */ /* 0x000fe2000bf22070 */
[----:B------:R-:W-:Y:S01]  /*05e0*/  BSSY.RECONVERGENT B1, `(.L_x_4) ;  /* 0x000001b000017945 */ /* 0x000fe20003800200 */
[----:B-1----:R-:W-:Y:S02]  /*05f0*/  IMAD.WIDE R16, R5, 0x4, R8 ;  /* 0x0000000405107825 */ /* 0x002fe400078e0208 */
[----:B------:R-:W-:Y:S02]  /*0600*/  ISETP.EQ.OR.EX P0, PT, RZ, UR25, !P0, P1 ;  /* 0x00000019ff007c0c */ /* 0x000fe4000c702710 */
[----:B------:R-:W-:-:S11]  /*0610*/  ISETP.NE.AND P2, PT, R6, RZ, PT ;  /* 0x000000ff0600720c */ /* 0x000fd60003f45270 */
[----:B--2---:R-:W-:Y:S05]  /*0620*/  @P0 BRA `(.L_x_5) ;  /* 0x0000000000540947 */ /* 0x004fea0003800000 */
[----:B------:R-:W-:-:S06]  /*0630*/  IMAD.WIDE R18, R5, 0x4, R10 ;  /* 0x0000000405127825 */ /* 0x000fcc00078e020a */
[----:B------:R-:W2:Y:S01]  /*0640*/  LDG.E R18, desc[UR14][R18.64] ;  /* 0x0000000e12127981 */ /* 0x000ea2000c1e1900 */
[----:B0-----:R-:W-:-:S04]  /*0650*/  ULEA UR4, UP0, UR16, UR26, 0x2 ;  /* 0x0000001a10047291 */ /* 0x001fc8000f8010ff */
[----:B------:R-:W-:Y:S02]  /*0660*/  ULEA.HI.X UR5, UR16, UR27, UR10, 0x2, UP0 ;  /* 0x0000001b10057291 */ /* 0x000fe400080f140a */
[----:B------:R-:W-:-:S04]  /*0670*/  IMAD.U32 R16, RZ, RZ, UR4 ;  /* 0x00000004ff107e24 */ /* 0x000fc8000f8e00ff */
[----:B------:R-:W-:Y:S02]  /*0680*/  IMAD.U32 R17, RZ, RZ, UR5 ;  /* 0x00000005ff117e24 */ /* 0x000fe4000f8e00ff */
[----:B------:R-:W-:Y:S01]  /*0690*/  IMAD.WIDE R16, R5, 0x4, R16 ;  /* 0x0000000405107825 */ /* 0x000fe200078e0210 */
[----:B--2---:R-:W-:-:S13]  /*06a0*/  ISETP.NE.AND P0, PT, R18, RZ, PT ;  /* 0x000000ff1200720c */ /* 0x004fda0003f05270 */
[----:B------:R-:W-:-:S04]  /*06b0*/  @P0 IADD3 R14, P1, PT, R18, UR16, RZ ;  /* 0x00000010120e0c10 */ /* 0x000fc8000ff3e0ff */
[----:B------:R-:W-:Y:S02]  /*06c0*/  @P0 LEA.HI.X.SX32 R21, R18, UR10, 0x1, P1 ;  /* 0x0000000a12150c11 */ /* 0x000fe400088f0eff */
[----:B------:R-:W-:-:S04]  /*06d0*/  @P0 LEA R20, P1, R14, UR26, 0x2 ;  /* 0x0000001a0e140c11 */ /* 0x000fc8000f8210ff */
[----:B------:R-:W-:Y:S02]  /*06e0*/  @P0 LEA.HI.X R21, R14, UR27, R21, 0x2, P1 ;  /* 0x0000001b0e150c11 */ /* 0x000fe400088f1415 */
[----:B------:R-:W2:Y:S04]  /*06f0*/  @P0 LDG.E R14, desc[UR14][R16.64] ;  /* 0x0000000e100e0981 */ /* 0x000ea8000c1e1900 */
[----:B------:R-:W2:Y:S01]  /*0700*/  @P0 LDG.E R21, desc[UR14][R20.64+-0x4] ;  /* 0xfffffc0e14150981 */ /* 0x000ea2000c1e1900 */
[----:B------:R-:W-:Y:S01]  /*0710*/  IMAD.WIDE R18, R5, 0x4, R12 ;  /* 0x0000000405127825 */ /* 0x000fe200078e020c */
[----:B--2---:R-:W-:-:S05]  /*0720*/  @P0 VIADDMNMX R23, R21, 0x1, R14, !PT ;  /* 0x0000000115170846 */ /* 0x004fca000780010e */
[----:B------:R2:W-:Y:S04]  /*0730*/  @P0 STG.E desc[UR14][R18.64+0x4], R23 ;  /* 0x0000041712000986 */ /* 0x0005e8000c10190e */
[----:B------:R-:W3:Y:S02]  /*0740*/  @!P0 LDG.E R14, desc[UR14][R16.64] ;  /* 0x0000000e100e8981 */ /* 0x000ee4000c1e1900 */
[----:B---3--:R-:W-:-:S05]  /*0750*/  @!P0 VIMNMX R25, PT, PT, RZ, R14, !PT ;  /* 0x0000000eff198248 */ /* 0x008fca0007fe0100 */
[----:B------:R2:W-:Y:S01]  /*0760*/  @!P0 STG.E desc[UR14][R18.64+0x4], R25 ;  /* 0x0000041912008986 */ /* 0x0005e2000c10190e */
[----:B------:R-:W-:Y:S05]  /*0770*/  BRA `(.L_x_6) ;  /* 0x0000000000047947 */ /* 0x000fea0003800000 */
.L_x_5:
[----:B------:R1:W-:Y:S02]  /*0780*/  STG.E desc[UR14][R16.64], RZ ;  /* 0x000000ff10007986 */ /* 0x0003e4000c10190e */
.L_x_6:
[----:B0-----:R-:W-:Y:S05]  /*0790*/  BSYNC.RECONVERGENT B1 ;  /* 0x0000000000017941 */ /* 0x001fea0003800200 */
.L_x_4:
[----:B------:R-:W-:Y:S01]  /*07a0*/  VIADD R5, R5, 0x1 ;  /* 0x0000000105057836 */ /* 0x000fe20000000000 */
[----:B------:R-:W-:Y:S06]  /*07b0*/  @P2 BRA `(.L_x_7) ;  /* 0xfffffffc007c2947 */ /* 0x000fec000383ffff */
.L_x_3:
[----:B0-----:R-:W-:Y:S05]  /*07c0*/  BSYNC.RECONVERGENT B0 ;  /* 0x0000000000007941 */ /* 0x001fea0003800200 */
.L_x_2:
[----:B------:R-:W-:-:S05]  /*07d0*/  IMAD.IADD R4, R4, 0x1, -R15 ;  /* 0x0000000104047824 */ /* 0x000fca00078e0a0f */
[----:B------:R-:W-:-:S13]  /*07e0*/  ISETP.GE.U32.AND P0, PT, R4, 0x3, PT ;  /* 0x000000030400780c */ /* 0x000fda0003f06070 */
[----:B------:R-:W-:Y:S05]  /*07f0*/  @!P0 EXIT ;  /* 0x000000000000894d */ /* 0x000fea0003800000 */
[----:B------:R-:W0:Y:S01]  /*0800*/  LDCU.64 UR12, c[0x0][0x3a0] ;  /* 0x00007400ff0c77ac */ /* 0x000e220008000a00 */
[----:B------:R-:W3:Y:S01]  /*0810*/  LDC.64 R20, c[0x0][0x398] ;  /* 0x0000e600ff147b82 */ /* 0x000ee20000000a00 */
[----:B------:R-:W-:Y:S01]  /*0820*/  BSSY.RECONVERGENT B0, `(.L_x_8) ;  /* 0x00000a6000007945 */ /* 0x000fe20003800200 */
[----:B------:R-:W-:Y:S01]  /*0830*/  VIADD R11, R5, 0x1 ;  /* 0x00000001050b7836 */ /* 0x000fe20000000000 */
[----:B------:R-:W4:Y:S01]  /*0840*/  LDCU.64 UR18, c[0x0][0x380] ;  /* 0x00007000ff1277ac */ /* 0x000f220008000a00 */
[----:B------:R-:W1:Y:S01]  /*0850*/  LDCU.64 UR20, c[0x0][0x388] ;  /* 0x00007100ff1477ac */ /* 0x000e620008000a00 */
[----:B0-----:R-:W-:Y:S02]  /*0860*/  UIMAD.WIDE.U32 UR4, UR12, 0x4, URZ ;  /* 0x000000040c0478a5 */ /* 0x001fe4000f8e00ff */
[----:B------:R-:W-:Y:S02]  /*0870*/  USHF.L.U32 UR13, UR13, 0x2, URZ ;  /* 0x000000020d0d7899 */ /* 0x000fe400080006ff */
[----:B------:R-:W-:-:S02]  /*0880*/  UIADD3 UR4, UP0, UPT, UR4, 0x4, URZ ;  /* 0x0000000404047890 */ /* 0x000fc4000ff1e0ff */
[----:B------:R-:W-:-:S04]  /*0890*/  UIADD3 UR5, UPT, UPT, UR5, UR13, URZ ;  /* 0x0000000d05057290 */ /* 0x000fc8000fffe0ff */
[----:B-1--4-:R-:W-:-:S12]  /*08a0*/  UIADD3.X UR5, UPT, UPT, URZ, UR5, URZ, UP0, !UPT ;  /* 0x00000005ff057290 */ /* 0x012fd800087fe4ff */
.L_x_20:
[C---:B------:R-:W-:Y:S01]  /*08b0*/  ISETP.NE.AND P0, PT, R11.reuse, 0x1, PT ;  /* 0x000000010b00780c */ /* 0x040fe20003f05270 */
[----:B01----:R-:W-:Y:S01]  /*08c0*/  VIADD R15, R11, 0xffffffff ;  /* 0xffffffff0b0f7836 */ /* 0x003fe20000000000 */
[----:B---3--:R-:W-:Y:S01]  /*08d0*/  ISETP.NE.U32.AND P2, PT, R20, RZ, PT ;  /* 0x000000ff1400720c */ /* 0x008fe20003f45070 */
[----:B------:R-:W-:Y:S01]  /*08e0*/  BSSY.RECONVERGENT B1, `(.L_x_9) ;  /* 0x000002c000017945 */ /* 0x000fe20003800200 */
[----:B------:R-:W-:Y:S02]  /*08f0*/  ISETP.NE.AND P1, PT, R5, -0x1, PT ;  /* 0xffffffff0500780c */ /* 0x000fe40003f25270 */
[----:B------:R-:W-:-:S13]  /*0900*/  ISETP.NE.AND.EX P2, PT, R21, RZ, P0, P2 ;  /* 0x000000ff1500720c */ /* 0x000fda0000745320 */
[----:B------:R-:W0:Y:S01]  /*0910*/  @!P2 LDC.64 R8, c[0x0][0x388] ;  /* 0x0000e200ff08ab82 */ /* 0x000e220000000a00 */
[----:B------:R-:W-:-:S04]  /*0920*/  @!P2 IADD3 R4, P0, PT, R15, UR6, RZ ;  /* 0x000000060f04ac10 */ /* 0x000fc8000ff1e0ff */
[----:B------:R-:W-:Y:S02]  /*0930*/  @!P2 LEA.HI.X.SX32 R6, R15, UR9, 0x1, P0 ;  /* 0x000000090f06ac11 */ /* 0x000fe400080f0eff */
[----:B0-----:R-:W-:-:S04]  /*0940*/  @!P2 LEA R12, P0, R4, R8, 0x2 ;  /* 0x00000008040ca211 */ /* 0x001fc800078010ff */
[----:B------:R-:W-:Y:S02]  /*0950*/  @!P2 LEA.HI.X R13, R4, R9, R6, 0x2, P0 ;  /* 0x00000009040da211 */ /* 0x000fe400000f1406 */
[----:B------:R-:W-:-:S03]  /*0960*/  ISETP.EQ.U32.AND P0, PT, R20, RZ, PT ;  /* 0x000000ff1400720c */ /* 0x000fc60003f02070 */
[----:B------:R0:W-:Y:S01]  /*0970*/  @!P2 STG.E desc[UR14][R12.64], RZ ;  /* 0x000000ff0c00a986 */ /* 0x0001e2000c10190e */
[----:B------:R-:W-:Y:S01]  /*0980*/  ISETP.EQ.OR.EX P1, PT, R21, RZ, !P1, P0 ;  /* 0x000000ff1500720c */ /* 0x000fe20004f22700 */
[----:B------:R-:W-:-:S12]  /*0990*/  @!P2 BRA `(.L_x_10) ;  /* 0x000000000080a947 */ /* 0x000fd80003800000 */
[----:B------:R-:W-:Y:S02]  /*09a0*/  SHF.R.S32.HI R6, RZ, 0x1f, R15 ;  /* 0x0000001fff067819 */ /* 0x000fe4000001140f */
[----:B------:R-:W-:-:S05]  /*09b0*/  IADD3 R4, P2, PT, R15, R2, RZ ;  /* 0x000000020f047210 */ /* 0x000fca0007f5e0ff */
[----:B------:R-:W-:Y:S01]  /*09c0*/  IMAD.X R9, R6, 0x1, R7, P2 ;  /* 0x0000000106097824 */ /* 0x000fe200010e0607 */
[----:B0-----:R-:W-:-:S04]  /*09d0*/  LEA R12, P2, R4, UR18, 0x2 ;  /* 0x00000012040c7c11 */ /* 0x001fc8000f8410ff */
[----:B------:R-:W-:-:S05]  /*09e0*/  LEA.HI.X R13, R4, UR19, R9, 0x2, P2 ;  /* 0x00000013040d7c11 */ /* 0x000fca00090f1409 */
[----:B------:R-:W3:Y:S01]  /*09f0*/  LDG.E R12, desc[UR14][R12.64] ;  /* 0x0000000e0c0c7981 */ /* 0x000ee2000c1e1900 */
[----:B------:R-:W-:-:S04]  /*0a00*/  IADD3 R22, P3, PT, R15, UR16, RZ ;  /* 0x000000100f167c10 */ /* 0x000fc8000ff7e0ff */
[----:B--2---:R-:W-:Y:S02]  /*0a10*/  IADD3.X R23, PT, PT, R6, UR10, RZ, P3, !PT ;  /* 0x0000000a06177c10 */ /* 0x004fe40009ffe4ff */
[----:B---3--:R-:W-:-:S13]  /*0a20*/  ISETP.NE.AND P2, PT, R12, RZ, PT ;  /* 0x000000ff0c00720c */ /* 0x008fda0003f45270 */
[----:B------:R-:W-:Y:S02]  /*0a30*/  @!P2 IMAD.U32 R8, RZ, RZ, UR20 ;  /* 0x00000014ff08ae24 */ /* 0x000fe4000f8e00ff */
[----:B------:R-:W-:-:S03]  /*0a40*/  @!P2 IMAD.U32 R9, RZ, RZ, UR21 ;  /* 0x00000015ff09ae24 */ /* 0x000fc6000f8e00ff */
[----:B------:R-:W-:-:S04]  /*0a50*/  @!P2 LEA R18, P3, R22, R8, 0x2 ;  /* 0x000000081612a211 */ /* 0x000fc800078610ff */
[----:B------:R-:W-:-:S05]  /*0a60*/  @!P2 LEA.HI.X R19, R22, R9, R23, 0x2, P3 ;  /* 0x000000091613a211 */ /* 0x000fca00018f1417 */
[----:B------:R-:W2:Y:S01]  /*0a70*/  @!P2 LDG.E R4, desc[UR14][R18.64] ;  /* 0x0000000e1204a981 */ /* 0x000ea2000c1e1900 */
[C---:B------:R-:W-:Y:S01]  /*0a80*/  @P2 IADD3 R6, P3, PT, R12.reuse, UR16, RZ ;  /* 0x000000100c062c10 */ /* 0x040fe2000ff7e0ff */
[----:B------:R-:W-:Y:S02]  /*0a90*/  @P2 IMAD.U32 R8, RZ, RZ, UR20 ;  /* 0x00000014ff082e24 */ /* 0x000fe4000f8e00ff */
[----:B------:R-:W-:Y:S01]  /*0aa0*/  @P2 IMAD.U32 R9, RZ, RZ, UR21 ;  /* 0x00000015ff092e24 */ /* 0x000fe2000f8e00ff */
[----:B------:R-:W-:Y:S02]  /*0ab0*/  @P2 LEA.HI.X.SX32 R10, R12, UR10, 0x1, P3 ;  /* 0x0000000a0c0a2c11 */ /* 0x000fe400098f0eff */
[-C--:B------:R-:W-:Y:S02]  /*0ac0*/  @P2 LEA R12, P5, R22, R8.reuse, 0x2 ;  /* 0x00000008160c2211 */ /* 0x080fe400078a10ff */
[----:B------:R-:W-:Y:S02]  /*0ad0*/  @!P2 IADD3 R14, P3, PT, R18, UR4, RZ ;  /* 0x00000004120eac10 */ /* 0x000fe4000ff7e0ff */
[----:B------:R-:W-:-:S02]  /*0ae0*/  @P2 LEA R16, P4, R6, R8, 0x2 ;  /* 0x0000000806102211 */ /* 0x000fc400078810ff */
[-C--:B------:R-:W-:Y:S02]  /*0af0*/  @P2 LEA.HI.X R13, R22, R9.reuse, R23, 0x2, P5 ;  /* 0x00000009160d2211 */ /* 0x080fe400028f1417 */
[----:B------:R-:W-:Y:S02]  /*0b00*/  @!P2 IADD3.X R15, PT, PT, R19, UR5, RZ, P3, !PT ;  /* 0x00000005130fac10 */ /* 0x000fe40009ffe4ff */
[----:B------:R-:W-:Y:S02]  /*0b10*/  @P2 LEA.HI.X R17, R6, R9, R10, 0x2, P4 ;  /* 0x0000000906112211 */ /* 0x000fe400020f140a */
[----:B--2---:R-:W-:-:S05]  /*0b20*/  @!P2 VIMNMX R23, PT, PT, RZ, R4, !PT ;  /* 0x00000004ff17a248 */ /* 0x004fca0007fe0100 */
[----:B------:R1:W-:Y:S04]  /*0b30*/  @!P2 STG.E desc[UR14][R14.64], R23 ;  /* 0x000000170e00a986 */ /* 0x0003e8000c10190e */
[----:B------:R-:W2:Y:S04]  /*0b40*/  @P2 LDG.E R17, desc[UR14][R16.64+-0x4] ;  /* 0xfffffc0e10112981 */ /* 0x000ea8000c1e1900 */
[----:B------:R-:W2:Y:S01]  /*0b50*/  @P2 LDG.E R4, desc[UR14][R12.64] ;  /* 0x0000000e0c042981 */ /* 0x000ea2000c1e1900 */
[----:B------:R-:W-:-:S04]  /*0b60*/  @P2 IADD3 R18, P3, PT, R12, UR4, RZ ;  /* 0x000000040c122c10 */ /* 0x000fc8000ff7e0ff */
[----:B------:R-:W-:Y:S02]  /*0b70*/  @P2 IADD3.X R19, PT, PT, R13, UR5, RZ, P3, !PT ;  /* 0x000000050d132c10 */ /* 0x000fe40009ffe4ff */
[----:B--2---:R-:W-:-:S05]  /*0b80*/  @P2 VIADDMNMX R25, R17, 0x1, R4, !PT ;  /* 0x0000000111192846 */ /* 0x004fca0007800104 */
[----:B------:R1:W-:Y:S02]  /*0b90*/  @P2 STG.E desc[UR14][R18.64], R25 ;  /* 0x0000001912002986 */ /* 0x0003e4000c10190e */
.L_x_10:
[----:B------:R-:W-:Y:S05]  /*0ba0*/  BSYNC.RECONVERGENT B1 ;  /* 0x0000000000017941 */ /* 0x000fea0003800200 */
.L_x_9:
[----:B------:R-:W-:Y:S01]  /*0bb0*/  BSSY.RECONVERGENT B1, `(.L_x_11) ;  /* 0x0000021000017945 */ /* 0x000fe20003800200 */
[----:B0-----:R-:W-:-:S03]  /*0bc0*/  VIADD R13, R11, 0x2 ;  /* 0x000000020b0d7836 */ /* 0x001fc60000000000 */
[----:B------:R-:W-:Y:S05]  /*0bd0*/  @P1 BRA `(.L_x_12) ;  /* 0x0000000000641947 */ /* 0x000fea0003800000 */
[----:B------:R-:W-:Y:S02]  /*0be0*/  SHF.R.S32.HI R12, RZ, 0x1f, R11 ;  /* 0x0000001fff0c7819 */ /* 0x000fe4000001140b */
[----:B------:R-:W-:-:S05]  /*0bf0*/  IADD3 R4, P1, PT, R11, R2, RZ ;  /* 0x000000020b047210 */ /* 0x000fca0007f3e0ff */
[----:B-1----:R-:W-:Y:S01]  /*0c00*/  IMAD.X R15, R12, 0x1, R7, P1 ;  /* 0x000000010c0f7824 */ /* 0x002fe200008e0607 */
[----:B------:R-:W-:-:S04]  /*0c10*/  LEA R14, P1, R4, UR18, 0x2 ;  /* 0x00000012040e7c11 */ /* 0x000fc8000f8210ff */
[----:B------:R-:W-:-:S05]  /*0c20*/  LEA.HI.X R15, R4, UR19, R15, 0x2, P1 ;  /* 0x00000013040f7c11 */ /* 0x000fca00088f140f */
[----:B------:R-:W3:Y:S01]  /*0c30*/  LDG.E R14, desc[UR14][R14.64] ;  /* 0x0000000e0e0e7981 */ /* 0x000ee2000c1e1900 */
[----:B------:R-:W-:-:S04]  /*0c40*/  IADD3 R10, P2, PT, R11, UR16, RZ ;  /* 0x000000100b0a7c10 */ /* 0x000fc8000ff5e0ff */
[----:B------:R-:W-:Y:S02]  /*0c50*/  IADD3.X R12, PT, PT, R12, UR10, RZ, P2, !PT ;  /* 0x0000000a0c0c7c10 */ /* 0x000fe400097fe4ff */
[----:B------:R-:W-:-:S04]  /*0c60*/  LEA R16, P2, R10, R8, 0x2 ;  /* 0x000000080a107211 */ /* 0x000fc800078410ff */
[----:B------:R-:W-:Y:S02]  /*0c70*/  LEA.HI.X R17, R10, R9, R12, 0x2, P2 ;  /* 0x000000090a117211 */ /* 0x000fe400010f140c */
[----:B---3--:R-:W-:-:S13]  /*0c80*/  ISETP.NE.AND P1, PT, R14, RZ, PT ;  /* 0x000000ff0e00720c */ /* 0x008fda0003f25270 */
[----:B------:R-:W-:-:S04]  /*0c90*/  @P1 IADD3 R4, P3, PT, R14, UR16, RZ ;  /* 0x000000100e041c10 */ /* 0x000fc8000ff7e0ff */
[----:B------:R-:W-:Y:S02]  /*0ca0*/  @P1 LEA.HI.X.SX32 R6, R14, UR10, 0x1, P3 ;  /* 0x0000000a0e061c11 */ /* 0x000fe400098f0eff */
[----:B--2---:R-:W-:-:S04]  /*0cb0*/  @P1 LEA R18, P3, R4, R8, 0x2 ;  /* 0x0000000804121211 */ /* 0x004fc800078610ff */
[----:B------:R-:W-:Y:S02]  /*0cc0*/  @P1 LEA.HI.X R19, R4, R9, R6, 0x2, P3 ;  /* 0x0000000904131211 */ /* 0x000fe400018f1406 */
[----:B------:R-:W2:Y:S04]  /*0cd0*/  @P1 LDG.E R4, desc[UR14][R16.64] ;  /* 0x0000000e10041981 */ /* 0x000ea8000c1e1900 */
[----:B------:R-:W2:Y:S01]  /*0ce0*/  @P1 LDG.E R19, desc[UR14][R18.64+-0x4] ;  /* 0xfffffc0e12131981 */ /* 0x000ea2000c1e1900 */
[----:B------:R-:W-:-:S04]  /*0cf0*/  IADD3 R14, P2, PT, R16, UR4, RZ ;  /* 0x00000004100e7c10 */ /* 0x000fc8000ff5e0ff */
[----:B------:R-:W-:Y:S02]  /*0d00*/  IADD3.X R15, PT, PT, R17, UR5, RZ, P2, !PT ;  /* 0x00000005110f7c10 */ /* 0x000fe400097fe4ff */
[----:B--2---:R-:W-:-:S05]  /*0d10*/  @P1 VIADDMNMX R23, R19, 0x1, R4, !PT ;  /* 0x0000000113171846 */ /* 0x004fca0007800104 */
[----:B------:R0:W-:Y:S04]  /*0d20*/  @P1 STG.E desc[UR14][R14.64], R23 ;  /* 0x000000170e001986 */ /* 0x0001e8000c10190e */
[----:B------:R-:W2:Y:S02]  /*0d30*/  @!P1 LDG.E R4, desc[UR14][R16.64] ;  /* 0x0000000e10049981 */ /* 0x000ea4000c1e1900 */
[----:B--2---:R-:W-:-:S05]  /*0d40*/  @!P1 VIMNMX R25, PT, PT, RZ, R4, !PT ;  /* 0x00000004ff199248 */ /* 0x004fca0007fe0100 */
[----:B------:R0:W-:Y:S01]  /*0d50*/  @!P1 STG.E desc[UR14][R14.64], R25 ;  /* 0x000000190e009986 */ /* 0x0001e2000c10190e */
[----:B------:R-:W-:Y:S05]  /*0d60*/  BRA `(.L_x_13) ;  /* 0x0000000000147947 */ /* 0x000fea0003800000 */
.L_x_12:
[----:B------:R-:W-:-:S04]  /*0d70*/  IADD3 R4, P1, PT, R11, UR6, RZ ;  /* 0x000000060b047c10 */ /* 0x000fc8000ff3e0ff */
[----:B------:R-:W-:Y:S02]  /*0d80*/  LEA.HI.X.SX32 R6, R11, UR9, 0x1, P1 ;  /* 0x000000090b067c11 */ /* 0x000fe400088f0eff */
[----:B-1----:R-:W-:-:S04]  /*0d90*/  LEA R14, P1, R4, R8, 0x2 ;  /* 0x00000008040e7211 */ /* 0x002fc800078210ff */
[----:B------:R-:W-:-:S05]  /*0da0*/  LEA.HI.X R15, R4, R9, R6, 0x2, P1 ;  /* 0x00000009040f7211 */ /* 0x000fca00008f1406 */
[----:B------:R1:W-:Y:S04]  /*0db0*/  STG.E desc[UR14][R14.64], RZ ;  /* 0x000000ff0e007986 */ /* 0x0003e8000c10190e */
.L_x_13:
[----:B------:R-:W-:Y:S05]  /*0dc0*/  BSYNC.RECONVERGENT B1 ;  /* 0x0000000000017941 */ /* 0x000fea0003800200 */
.L_x_11:
[----:B------:R-:W-:Y:S01]  /*0dd0*/  ISETP.NE.AND P1, PT, R5, -0x2, PT ;  /* 0xfffffffe0500780c */ /* 0x000fe20003f25270 */
[----:B------:R-:W-:Y:S01]  /*0de0*/  BSSY.RECONVERGENT B1, `(.L_x_14) ;  /* 0x0000022000017945 */ /* 0x000fe20003800200 */
[----:B------:R-:W-:Y:S02]  /*0df0*/  VIADD R17, R11, 0x1 ;  /* 0x000000010b117836 */ /* 0x000fe40000000000 */
[----:B------:R-:W-:-:S13]  /*0e00*/  ISETP.EQ.OR.EX P1, PT, R21, RZ, !P1, P0 ;  /* 0x000000ff1500720c */ /* 0x000fda0004f22700 */
[----:B------:R-:W-:Y:S05]  /*0e10*/  @P1 BRA `(.L_x_15) ;  /* 0x0000000000641947 */ /* 0x000fea0003800000 */
[----:B------:R-:W-:Y:S02]  /*0e20*/  SHF.R.S32.HI R12, RZ, 0x1f, R17 ;  /* 0x0000001fff0c7819 */ /* 0x000fe40000011411 */
[----:B------:R-:W-:-:S05]  /*0e30*/  IADD3 R4, P1, PT, R17, R2, RZ ;  /* 0x0000000211047210 */ /* 0x000fca0007f3e0ff */
[----:B01----:R-:W-:Y:S01]  /*0e40*/  IMAD.X R15, R12, 0x1, R7, P1 ;  /* 0x000000010c0f7824 */ /* 0x003fe200008e0607 */
        /* <DEDUP_REMOVED lines=22> */
.L_x_15:
[----:B------:R-:W-:-:S04]  /*0fb0*/  IADD3 R4, P1, PT, R17, UR6, RZ ;  /* 0x0000000611047c10 */ /* 0x000fc8000ff3e0ff */
[----:B------:R-:W-:Y:S02]  /*0fc0*/  LEA.HI.X.SX32 R6, R17, UR9, 0x1, P1 ;  /* 0x0000000911067c11 */ /* 0x000fe400088f0eff */
[----:B01----:R-:W-:-:S04]  /*0fd0*/  LEA R14, P1, R4, R8, 0x2 ;  /* 0x00000008040e7211 */ /* 0x003fc800078210ff */
[----:B------:R-:W-:-:S05]  /*0fe0*/  LEA.HI.X R15, R4, R9, R6, 0x2, P1 ;  /* 0x00000009040f7211 */ /* 0x000fca00008f1406 */
[----:B------:R1:W-:Y:S04]  /*0ff0*/  STG.E desc[UR14][R14.64], RZ ;  /* 0x000000ff0e007986 */ /* 0x0003e8000c10190e */
.L_x_16:
[----:B------:R-:W-:Y:S05]  /*1000*/  BSYNC.RECONVERGENT B1 ;  /* 0x0000000000017941 */ /* 0x000fea0003800200 */
.L_x_14:
[----:B------:R-:W-:Y:S01]  /*1010*/  ISETP.NE.AND P1, PT, R5, -0x3, PT ;  /* 0xfffffffd0500780c */ /* 0x000fe20003f25270 */
[----:B------:R-:W-:Y:S03]  /*1020*/  BSSY.RECONVERGENT B1, `(.L_x_17) ;  /* 0x0000021000017945 */ /* 0x000fe60003800200 */
        /* <DEDUP_REMOVED lines=15> */
[----:B------:R-:W-:-:S04]  /*1120*/  @P0 LEA R8, P2, R4, R8, 0x2 ;  /* 0x0000000804080211 */ /* 0x000fc800078410ff */
[----:B------:R-:W-:Y:S02]  /*1130*/  @P0 LEA.HI.X R9, R4, R9, R6, 0x2, P2 ;  /* 0x0000000904090211 */ /* 0x000fe400010f1406 */
[----:B------:R-:W3:Y:S04]  /*1140*/  @P0 LDG.E R4, desc[UR14][R12.64] ;  /* 0x0000000e0c040981 */ /* 0x000ee8000c1e1900 */
[----:B------:R-:W3:Y:S01]  /*1150*/  @P0 LDG.E R9, desc[UR14][R8.64+-0x4] ;  /* 0xfffffc0e08090981 */ /* 0x000ee2000c1e1900 */
[----:B------:R-:W-:-:S04]  /*1160*/  IADD3 R14, P1, PT, R12, UR4, RZ ;  /* 0x000000040c0e7c10 */ /* 0x000fc8000ff3e0ff */
[----:B------:R-:W-:Y:S02]  /*1170*/  IADD3.X R15, PT, PT, R13, UR5, RZ, P1, !PT ;  /* 0x000000050d0f7c10 */ /* 0x000fe40008ffe4ff */
[----:B---3--:R-:W-:-:S05]  /*1180*/  @P0 VIADDMNMX R17, R9, 0x1, R4, !PT ;  /* 0x0000000109110846 */ /* 0x008fca0007800104 */
[----:B------:R0:W-:Y:S04]  /*1190*/  @P0 STG.E desc[UR14][R14.64], R17 ;  /* 0x000000110e000986 */ /* 0x0001e8000c10190e */
[----:B------:R-:W2:Y:S02]  /*11a0*/  @!P0 LDG.E R4, desc[UR14][R12.64] ;  /* 0x0000000e0c048981 */ /* 0x000ea4000c1e1900 */
[----:B--2---:R-:W-:-:S05]  /*11b0*/  @!P0 VIMNMX R19, PT, PT, RZ, R4, !PT ;  /* 0x00000004ff138248 */ /* 0x004fca0007fe0100 */
[----:B------:R0:W-:Y:S01]  /*11c0*/  @!P0 STG.E desc[UR14][R14.64], R19 ;  /* 0x000000130e008986 */ /* 0x0001e2000c10190e */
[----:B------:R-:W-:Y:S05]  /*11d0*/  BRA `(.L_x_19) ;  /* 0x0000000000147947 */ /* 0x000fea0003800000 */
.L_x_18:
[----:B------:R-:W-:-:S04]  /*11e0*/  IADD3 R4, P0, PT, R13, UR6, RZ ;  /* 0x000000060d047c10 */ /* 0x000fc8000ff1e0ff */
[----:B------:R-:W-:Y:S02]  /*11f0*/  LEA.HI.X.SX32 R13, R13, UR9, 0x1, P0 ;  /* 0x000000090d0d7c11 */ /* 0x000fe400080f0eff */
[----:B------:R-:W-:-:S04]  /*1200*/  LEA R8, P0, R4, R8, 0x2 ;  /* 0x0000000804087211 */ /* 0x000fc800078010ff */
[----:B------:R-:W-:-:S05]  /*1210*/  LEA.HI.X R9, R4, R9, R13, 0x2, P0 ;  /* 0x0000000904097211 */ /* 0x000fca00000f140d */
[----:B------:R3:W-:Y:S04]  /*1220*/  STG.E desc[UR14][R8.64], RZ ;  /* 0x000000ff08007986 */ /* 0x0007e8000c10190e */
.L_x_19:
[----:B------:R-:W-:Y:S05]  /*1230*/  BSYNC.RECONVERGENT B1 ;  /* 0x0000000000017941 */ /* 0x000fea0003800200 */
.L_x_17:
[----:B------:R-:W-:Y:S02]  /*1240*/  VIADD R5, R5, 0x4 ;  /* 0x0000000405057836 */ /* 0x000fe40000000000 */
[----:B------:R-:W-:-:S03]  /*1250*/  VIADD R11, R11, 0x4 ;  /* 0x000000040b0b7836 */ /* 0x000fc60000000000 */
[----:B------:R-:W-:-:S13]  /*1260*/  ISETP.NE.AND P0, PT, R5, R0, PT ;  /* 0x000000000500720c */ /* 0x000fda0003f05270 */
[----:B------:R-:W-:Y:S05]  /*1270*/  @P0 BRA `(.L_x_20) ;  /* 0xfffffff4008c0947 */ /* 0x000fea000383ffff */
[----:B------:R-:W-:Y:S05]  /*1280*/  BSYNC.RECONVERGENT B0 ;  /* 0x0000000000007941 */ /* 0x000fea0003800200 */
.L_x_8:
[----:B------:R-:W-:Y:S05]  /*1290*/  EXIT ;  /* 0x000000000000794d */ /* 0x000fea0003800000 */
        .weak           $__internal_0_$__cuda_sm20_div_s64
        .type           $__internal_0_$__cuda_sm20_div_s64,@function
        .size           $__internal_0_$__cuda_sm20_div_s64,(.L_x_31 - $__internal_0_$__cuda_sm20_div_s64)
$__internal_0_$__cuda_sm20_div_s64:
[----:B------:R-:W0:Y:S01]  /*12a0*/  LDCU UR7, c[0x0][0x3a8] ;  /* 0x00007500ff0777ac */ /* 0x000e220008000800 */
[----:B------:R-:W-:Y:S02]  /*12b0*/  UISETP.GE.AND UP0, UPT, UR6, URZ, UPT ;  /* 0x000000ff0600728c */ /* 0x000fe4000bf06270 */
[----:B0-----:R-:W-:-:S04]  /*12c0*/  UIADD3 UR4, UP1, UPT, URZ, -UR7, URZ ;  /* 0x80000007ff047290 */ /* 0x001fc8000ff3e0ff */
[----:B------:R-:W-:Y:S02]  /*12d0*/  UIADD3.X UR5, UPT, UPT, URZ, ~UR6, URZ, UP1, !UPT ;  /* 0x80000006ff057290 */ /* 0x000fe40008ffe4ff */
[----:B------:R-:W-:Y:S02]  /*12e0*/  USEL UR4, UR4, UR7, !UP0 ;  /* 0x0000000704047287 */ /* 0x000fe4000c000000 */
[----:B------:R-:W-:-:S09]  /*12f0*/  USEL UR5, UR5, UR6, !UP0 ;  /* 0x0000000605057287 */ /* 0x000fd2000c000000 */
[----:B------:R-:W0:Y:S08]  /*1300*/  I2F.U64.RP R6, UR4 ;  /* 0x0000000400067d12 */ /* 0x000e300008309000 */
[----:B0-----:R-:W0:Y:S02]  /*1310*/  MUFU.RCP R6, R6 ;  /* 0x0000000600067308 */ /* 0x001e240000001000 */
[----:B0-----:R-:W-:-:S06]  /*1320*/  VIADD R4, R6, 0x1ffffffe ;  /* 0x1ffffffe06047836 */ /* 0x001fcc0000000000 */
[----:B------:R-:W0:Y:S02]  /*1330*/  F2I.U64.TRUNC R4, R4 ;  /* 0x0000000400047311 */ /* 0x000e24000020d800 */
[----:B0-----:R-:W-:-:S04]  /*1340*/  IMAD.WIDE.U32 R2, R4, UR4, RZ ;  /* 0x0000000404027c25 */ /* 0x001fc8000f8e00ff */
[----:B------:R-:W-:Y:S01]  /*1350*/  IMAD R3, R4, UR5, R3 ;  /* 0x0000000504037c24 */ /* 0x000fe2000f8e0203 */
[----:B------:R-:W-:-:S03]  /*1360*/  IADD3 R7, P0, PT, RZ, -R2, RZ ;  /* 0x80000002ff077210 */ /* 0x000fc60007f1e0ff */
[----:B------:R-:W-:Y:S02]  /*1370*/  IMAD R3, R5, UR4, R3 ;  /* 0x0000000405037c24 */ /* 0x000fe4000f8e0203 */
[----:B------:R-:W-:-:S04]  /*1380*/  IMAD.HI.U32 R2, R4, R7, RZ ;  /* 0x0000000704027227 */ /* 0x000fc800078e00ff */
[----:B------:R-:W-:Y:S02]  /*1390*/  IMAD.X R9, RZ, RZ, ~R3, P0 ;  /* 0x000000ffff097224 */ /* 0x000fe400000e0e03 */
[----:B------:R-:W-:Y:S02]  /*13a0*/  IMAD.MOV.U32 R3, RZ, RZ, R4 ;  /* 0x000000ffff037224 */ /* 0x000fe400078e0004 */
[-C--:B------:R-:W-:Y:S02]  /*13b0*/  IMAD R11, R5, R9.reuse, RZ ;  /* 0x00000009050b7224 */ /* 0x080fe400078e02ff */
[----:B------:R-:W-:-:S04]  /*13c0*/  IMAD.WIDE.U32 R2, P0, R4, R9, R2 ;  /* 0x0000000904027225 */ /* 0x000fc80007800002 */
[----:B------:R-:W-:-:S04]  /*13d0*/  IMAD.HI.U32 R9, R5, R9, RZ ;  /* 0x0000000905097227 */ /* 0x000fc800078e00ff */
[----:B------:R-:W-:-:S04]  /*13e0*/  IMAD.HI.U32 R2, P1, R5, R7, R2 ;  /* 0x0000000705027227 */ /* 0x000fc80007820002 */
[----:B------:R-:W-:Y:S01]  /*13f0*/  IMAD.X R6, R9, 0x1, R5, P0 ;  /* 0x0000000109067824 */ /* 0x000fe200000e0605 */
[----:B------:R-:W-:Y:S02]  /*1400*/  IADD3 R7, P2, PT, R11, R2, RZ ;  /* 0x000000020b077210 */ /* 0x000fe40007f5e0ff */
[----:B------:R-:W0:Y:S02]  /*1410*/  LDC.64 R2, c[0x0][0x3a0] ;  /* 0x0000e800ff027b82 */ /* 0x000e240000000a00 */
[----:B------:R-:W-:Y:S01]  /*1420*/  IADD3.X R9, PT, PT, RZ, RZ, R6, P2, P1 ;  /* 0x000000ffff097210 */ /* 0x000fe200017e2406 */
[----:B------:R-:W-:-:S04]  /*1430*/  IMAD.WIDE.U32 R4, R7, UR4, RZ ;  /* 0x0000000407047c25 */ /* 0x000fc8000f8e00ff */
[----:B------:R-:W-:Y:S01]  /*1440*/  IMAD R6, R7, UR5, R5 ;  /* 0x0000000507067c24 */ /* 0x000fe2000f8e0205 */
[----:B------:R-:W-:-:S03]  /*1450*/  IADD3 R11, P0, PT, RZ, -R4, RZ ;  /* 0x80000004ff0b7210 */ /* 0x000fc60007f1e0ff */
[----:B------:R-:W-:Y:S02]  /*1460*/  IMAD R4, R9, UR4, R6 ;  /* 0x0000000409047c24 */ /* 0x000fe4000f8e0206 */
[----:B------:R-:W-:-:S04]  /*1470*/  IMAD.HI.U32 R6, R7, R11, RZ ;  /* 0x0000000b07067227 */ /* 0x000fc800078e00ff */
[----:B------:R-:W-:-:S04]  /*1480*/  IMAD.X R4, RZ, RZ, ~R4, P0 ;  /* 0x000000ffff047224 */ /* 0x000fc800000e0e04 */
[----:B------:R-:W-:Y:S01]  /*1490*/  IMAD.WIDE.U32 R6, P0, R7, R4, R6 ;  /* 0x0000000407067225 */ /* 0x000fe20007800006 */
[----:B0-----:R-:W-:-:S03]  /*14a0*/  ISETP.GE.AND P3, PT, R3, RZ, PT ;  /* 0x000000ff0300720c */ /* 0x001fc60003f66270 */
[C---:B------:R-:W-:Y:S01]  /*14b0*/  IMAD R8, R9.reuse, R4, RZ ;  /* 0x0000000409087224 */ /* 0x040fe200078e02ff */
[----:B------:R-:W-:Y:S01]  /*14c0*/  IADD3 R5, P4, PT, RZ, -R2, RZ ;  /* 0x80000002ff057210 */ /* 0x000fe20007f9e0ff */
[----:B------:R-:W-:-:S03]  /*14d0*/  IMAD.HI.U32 R7, P1, R9, R11, R6 ;  /* 0x0000000b09077227 */ /* 0x000fc60007820006 */
[----:B------:R-:W-:Y:S01]  /*14e0*/  SEL R6, R5, R2, !P3 ;  /* 0x0000000205067207 */ /* 0x000fe20005800000 */
[----:B------:R-:W-:Y:S01]  /*14f0*/  IMAD.HI.U32 R4, R9, R4, RZ ;  /* 0x0000000409047227 */ /* 0x000fe200078e00ff */
[----:B------:R-:W-:-:S03]  /*1500*/  IADD3 R7, P2, PT, R8, R7, RZ ;  /* 0x0000000708077210 */ /* 0x000fc60007f5e0ff */
[----:B------:R-:W-:Y:S02]  /*1510*/  IMAD.X R8, RZ, RZ, ~R3, P4 ;  /* 0x000000ffff087224 */ /* 0x000fe400020e0e03 */
[----:B------:R-:W-:Y:S02]  /*1520*/  IMAD.X R9, R4, 0x1, R9, P0 ;  /* 0x0000000104097824 */ /* 0x000fe400000e0609 */
[----:B------:R-:W-:Y:S01]  /*1530*/  IMAD.HI.U32 R4, R7, R6, RZ ;  /* 0x0000000607047227 */ /* 0x000fe200078e00ff */
[----:B------:R-:W-:Y:S02]  /*1540*/  SEL R8, R8, R3, !P3 ;  /* 0x0000000308087207 */ /* 0x000fe40005800000 */
[----:B------:R-:W-:Y:S01]  /*1550*/  IADD3.X R9, PT, PT, RZ, RZ, R9, P2, P1 ;  /* 0x000000ffff097210 */ /* 0x000fe200017e2409 */
[----:B------:R-:W-:Y:S01]  /*1560*/  IMAD.MOV.U32 R5, RZ, RZ, RZ ;  /* 0x000000ffff057224 */ /* 0x000fe200078e00ff */
[----:B------:R-:W-:Y:S01]  /*1570*/  LOP3.LUT R3, R3, UR6, RZ, 0x3c, !PT ;  /* 0x0000000603037c12 */ /* 0x000fe2000f8e3cff */
[----:B------:R-:W-:-:S04]  /*1580*/  IMAD.WIDE.U32 R4, R7, R8, R4 ;  /* 0x0000000807047225 */ /* 0x000fc800078e0004 */
[C---:B------:R-:W-:Y:S02]  /*1590*/  IMAD R7, R9.reuse, R8, RZ ;  /* 0x0000000809077224 */ /* 0x040fe400078e02ff */
[----:B------:R-:W-:-:S04]  /*15a0*/  IMAD.HI.U32 R4, P0, R9, R6, R4 ;  /* 0x0000000609047227 */ /* 0x000fc80007800004 */
[----:B------:R-:W-:Y:S01]  /*15b0*/  IMAD.HI.U32 R2, R9, R8, RZ ;  /* 0x0000000809027227 */ /* 0x000fe200078e00ff */
[----:B------:R-:W-:-:S03]  /*15c0*/  IADD3 R7, P1, PT, R7, R4, RZ ;  /* 0x0000000407077210 */ /* 0x000fc60007f3e0ff */
[----:B------:R-:W-:Y:S02]  /*15d0*/  IMAD.X R2, RZ, RZ, R2, P0 ;  /* 0x000000ffff027224 */ /* 0x000fe400000e0602 */
[----:B------:R-:W-:-:S04]  /*15e0*/  IMAD.WIDE.U32 R4, R7, UR4, RZ ;  /* 0x0000000407047c25 */ /* 0x000fc8000f8e00ff */
[----:B------:R-:W-:Y:S01]  /*15f0*/  IMAD.X R2, RZ, RZ, R2, P1 ;  /* 0x000000ffff027224 */ /* 0x000fe200008e0602 */
[----:B------:R-:W-:Y:S01]  /*1600*/  IADD3 R9, P1, PT, -R4, R6, RZ ;  /* 0x0000000604097210 */ /* 0x000fe20007f3e1ff */
[----:B------:R-:W-:-:S03]  /*1610*/  IMAD R5, R7, UR5, R5 ;  /* 0x0000000507057c24 */ /* 0x000fc6000f8e0205 */
[----:B------:R-:W-:Y:S01]  /*1620*/  ISETP.GE.U32.AND P0, PT, R9, UR4, PT ;  /* 0x0000000409007c0c */ /* 0x000fe2000bf06070 */
[----:B------:R-:W-:-:S04]  /*1630*/  IMAD R2, R2, UR4, R5 ;  /* 0x0000000402027c24 */ /* 0x000fc8000f8e0205 */
[----:B------:R-:W-:Y:S01]  /*1640*/  IMAD.X R6, R8, 0x1, ~R2, P1 ;  /* 0x0000000108067824 */ /* 0x000fe200008e0e02 */
[----:B------:R-:W-:Y:S01]  /*1650*/  IADD3 R4, P1, PT, R9, -UR4, RZ ;  /* 0x8000000409047c10 */ /* 0x000fe2000ff3e0ff */
[----:B------:R-:W-:-:S03]  /*1660*/  VIADD R2, R7, 0x1 ;  /* 0x0000000107027836 */ /* 0x000fc60000000000 */
[C---:B------:R-:W-:Y:S02]  /*1670*/  ISETP.GE.U32.AND.EX P0, PT, R6.reuse, UR5, PT, P0 ;  /* 0x0000000506007c0c */ /* 0x040fe4000bf06100 */
[----:B------:R-:W-:Y:S02]  /*1680*/  IADD3.X R5, PT, PT, R6, ~UR5, RZ, P1, !PT ;  /* 0x8000000506057c10 */ /* 0x000fe40008ffe4ff */
[----:B------:R-:W-:Y:S02]  /*1690*/  SEL R4, R4, R9, P0 ;  /* 0x0000000904047207 */ /* 0x000fe40000000000 */
[----:B------:R-:W-:Y:S01]  /*16a0*/  SEL R7, R2, R7, P0 ;  /* 0x0000000702077207 */ /* 0x000fe20000000000 */
[----:B------:R-:W-:Y:S01]  /*16b0*/  IMAD.MOV.U32 R2, RZ, RZ, R0 ;  /* 0x000000ffff027224 */ /* 0x000fe200078e0000 */
[----:B------:R-:W-:Y:S02]  /*16c0*/  SEL R5, R5, R6, P0 ;  /* 0x0000000605057207 */ /* 0x000fe40000000000 */
[----:B------:R-:W-:Y:S01]  /*16d0*/  ISETP.GE.U32.AND P0, PT, R4, UR4, PT ;  /* 0x0000000404007c0c */ /* 0x000fe2000bf06070 */
[----:B------:R-:W-:Y:S01]  /*16e0*/  VIADD R4, R7, 0x1 ;  /* 0x0000000107047836 */ /* 0x000fe20000000000 */
[----:B------:R-:W-:-:S02]  /*16f0*/  ISETP.GE.AND P1, PT, R3, RZ, PT ;  /* 0x000000ff0300720c */ /* 0x000fc40003f26270 */
[----:B------:R-:W-:-:S04]  /*1700*/  ISETP.GE.U32.AND.EX P0, PT, R5, UR5, PT, P0 ;  /* 0x0000000505007c0c */ /* 0x000fc8000bf06100 */
[----:B------:R-:W-:Y:S02]  /*1710*/  SEL R4, R4, R7, P0 ;  /* 0x0000000704047207 */ /* 0x000fe40000000000 */
[----:B------:R-:W-:-:S03]  /*1720*/  ISETP.NE.U32.AND P0, PT, RZ, UR7, PT ;  /* 0x00000007ff007c0c */ /* 0x000fc6000bf05070 */
[----:B------:R-:W-:Y:S01]  /*1730*/  IMAD.MOV R3, RZ, RZ, -R4 ;  /* 0x000000ffff037224 */ /* 0x000fe200078e0a04 */
[----:B------:R-:W-:-:S04]  /*1740*/  ISETP.NE.AND.EX P0, PT, RZ, UR6, PT, P0 ;  /* 0x00000006ff007c0c */ /* 0x000fc8000bf05300 */
[----:B------:R-:W-:Y:S01]  /*1750*/  SEL R4, R3, R4, !P1 ;  /* 0x0000000403047207 */ /* 0x000fe20004800000 */
[----:B------:R-:W-:-:S03]  /*1760*/  IMAD.MOV.U32 R3, RZ, RZ, 0x0 ;  /* 0x00000000ff037424 */ /* 0x000fc600078e00ff */
[----:B------:R-:W-:Y:S01]  /*1770*/  SEL R4, R4, 0xffffffff, P0 ;  /* 0xffffffff04047807 */ /* 0x000fe20000000000 */
[----:B------:R-:W-:Y:S06]  /*1780*/  RET.REL.NODEC R2 `(_Z15matrizResultadoPiS_illi) ;  /* 0xffffffe8021c7950 */ /* 0x000fec0003c3ffff */
.L_x_21:
[----:B------:R-:W-:-:S00]  /*1790*/  BRA `(.L_x_21) ;  /* 0xfffffffc00fc7947 */ /* 0x000fc0000383ffff */
[----:B------:R-:W-:-:S00]  /*17a0*/  NOP ;  /* 0x0000000000007918 */ /* 0x000fc00000000000 */
        /* <DEDUP_REMOVED lines=13> */
.L_x_31:


//--------------------- .text._Z16preprocesamientoPiPcS0_li --------------------------
	.section	.text._Z16preprocesamientoPiPcS0_li,"ax",@progbits
	.align	128
        .global         _Z16preprocesamientoPiPcS0_li
        .type           _Z16preprocesamientoPiPcS0_li,@function
        .size           _Z16preprocesamientoPiPcS0_li,(.L_x_33 - _Z16preprocesamientoPiPcS0_li)
        .other          _Z16preprocesamientoPiPcS0_li,@"STO_CUDA_ENTRY STV_DEFAULT"
_Z16preprocesamientoPiPcS0_li:
.text._Z16preprocesamientoPiPcS0_li:
[----:B------:R-:W-:Y:S01]  /*0000*/  LDC R1, c[0x0][0x37c] ;  /* 0x0000df00ff017b82 */ /* 0x000fe20000000800 */
[----:B------:R-:W0:Y:S02]  /*0010*/  LDCU UR10, c[0x0][0x39c] ;  /* 0x00007380ff0a77ac */ /* 0x000e240008000800 */
[----:B0-----:R-:W-:-:S13]  /*0020*/  ISETP.LE.AND P0, PT, RZ, UR10, PT ;  /* 0x0000000aff007c0c */ /* 0x001fda000bf03270 */
[----:B------:R-:W-:Y:S05]  /*0030*/  @!P0 EXIT ;  /* 0x000000000000894d */ /* 0x000fea0003800000 */
[----:B------:R-:W0:Y:S01]  /*0040*/  S2R R2, SR_TID.X ;  /* 0x0000000000027919 */ /* 0x000e220000002100 */
[----:B------:R-:W0:Y:S01]  /*0050*/  S2UR UR4, SR_CTAID.X ;  /* 0x00000000000479c3 */ /* 0x000e220000002500 */
[----:B------:R-:W1:Y:S01]  /*0060*/  LDCU UR8, c[0x0][0x398] ;  /* 0x00007300ff0877ac */ /* 0x000e620008000800 */
[----:B------:R-:W-:Y:S01]  /*0070*/  IMAD.MOV.U32 R0, RZ, RZ, RZ ;  /* 0x000000ffff007224 */ /* 0x000fe200078e00ff */
[----:B------:R-:W2:Y:S05]  /*0080*/  LDCU.64 UR12, c[0x0][0x390] ;  /* 0x00007200ff0c77ac */ /* 0x000eaa0008000a00 */
[----:B------:R-:W0:Y:S01]  /*0090*/  LDC R3, c[0x0][0x360] ;  /* 0x0000d800ff037b82 */ /* 0x000e220000000800 */
[----:B------:R-:W3:Y:S01]  /*00a0*/  LDCU.64 UR14, c[0x0][0x380] ;  /* 0x00007000ff0e77ac */ /* 0x000ee20008000a00 */
[----:B------:R-:W4:Y:S01]  /*00b0*/  LDCU.64 UR6, c[0x0][0x358] ;  /* 0x00006b00ff0677ac */ /* 0x000f220008000a00 */
[----:B-1----:R-:W-:-:S02]  /*00c0*/  UISETP.GE.U32.AND UP0, UPT, UR8, 0x3, UPT ;  /* 0x000000030800788c */ /* 0x002fc4000bf06070 */
[----:B------:R-:W-:Y:S02]  /*00d0*/  UIADD3 UR5, UP1, UPT, UR8, 0x1, URZ ;  /* 0x0000000108057890 */ /* 0x000fe4000ff3e0ff */
[----:B------:R-:W-:Y:S02]  /*00e0*/  UISETP.GE.U32.AND.EX UP0, UPT, UR10, URZ, UPT, UP0 ;  /* 0x000000ff0a00728c */ /* 0x000fe4000bf06100 */
[----:B------:R-:W-:Y:S01]  /*00f0*/  UIADD3.X UR9, UPT, UPT, URZ, UR10, URZ, UP1, !UPT ;  /* 0x0000000aff097290 */ /* 0x000fe20008ffe4ff */
[----:B0-----:R-:W-:Y:S01]  /*0100*/  IMAD R2, R3, UR4, R2 ;  /* 0x0000000403027c24 */ /* 0x001fe2000f8e0202 */
[----:B------:R-:W-:-:S04]  /*0110*/  UMOV UR4, URZ ;  /* 0x000000ff00047c82 */ /* 0x000fc80008000000 */
[----:B------:R-:W-:-:S05]  /*0120*/  SHF.R.S32.HI R3, RZ, 0x1f, R2 ;  /* 0x0000001fff037819 */ /* 0x000fca0000011402 */
[----:B------:R-:W-:Y:S02]  /*0130*/  IMAD R5, R3, UR8, RZ ;  /* 0x0000000803057c24 */ /* 0x000fe4000f8e02ff */
[----:B------:R-:W-:Y:S01]  /*0140*/  IMAD.WIDE.U32 R6, R2, UR8, R2 ;  /* 0x0000000802067c25 */ /* 0x000fe2000f8e0002 */
[----:B------:R-:W-:-:S03]  /*0150*/  ULOP3.LUT UR8, UR5, 0x3, URZ, 0xc0, !UPT ;  /* 0x0000000305087892 */ /* 0x000fc6000f8ec0ff */
[C---:B------:R-:W-:Y:S01]  /*0160*/  IMAD R5, R2.reuse, UR10, R5 ;  /* 0x0000000a02057c24 */ /* 0x040fe2000f8e0205 */
[----:B--2---:R-:W-:Y:S02]  /*0170*/  IADD3 R2, P0, PT, R2, UR12, RZ ;  /* 0x0000000c02027c10 */ /* 0x004fe4000ff1e0ff */
[----:B---3--:R-:W-:Y:S01]  /*0180*/  LEA R4, P1, R6, UR14, 0x2 ;  /* 0x0000000e06047c11 */ /* 0x008fe2000f8210ff */
[----:B------:R-:W-:Y:S01]  /*0190*/  IMAD.IADD R5, R7, 0x1, R5 ;  /* 0x0000000107057824 */ /* 0x000fe200078e0205 */
[----:B------:R-:W-:Y:S01]  /*01a0*/  IADD3.X R3, PT, PT, R3, UR13, RZ, P0, !PT ;  /* 0x0000000d03037c10 */ /* 0x000fe200087fe4ff */
[----:B------:R-:W-:-:S03]  /*01b0*/  IMAD.MOV.U32 R7, RZ, RZ, RZ ;  /* 0x000000ffff077224 */ /* 0x000fc600078e00ff */
[----:B------:R-:W-:Y:S01]  /*01c0*/  LEA.HI.X R5, R6, UR15, R5, 0x2, P1 ;  /* 0x0000000f06057c11 */ /* 0x000fe200088f1405 */
[----:B----4-:R-:W-:Y:S06]  /*01d0*/  BRA.U !UP0, `(.L_x_22) ;  /* 0x0000000108d47547 */ /* 0x010fec000b800000 */
[----:B------:R-:W-:Y:S01]  /*01e0*/  ULOP3.LUT UR5, UR5, 0xfffffffc, URZ, 0xc0, !UPT ;  /* 0xfffffffc05057892 */ /* 0x000fe2000f8ec0ff */
[----:B------:R-:W-:Y:S01]  /*01f0*/  IMAD.U32 R0, RZ, RZ, UR9 ;  /* 0x00000009ff007e24 */ /* 0x000fe2000f8e00ff */
[----:B------:R-:W0:Y:S01]  /*0200*/  LDCU.64 UR10, c[0x0][0x388] ;  /* 0x00007100ff0a77ac */ /* 0x000e220008000a00 */
[----:B------:R-:W-:Y:S02]  /*0210*/  IMAD.MOV.U32 R6, RZ, RZ, RZ ;  /* 0x000000ffff067224 */ /* 0x000fe400078e00ff */
[----:B------:R-:W-:Y:S02]  /*0220*/  IMAD.MOV.U32 R11, RZ, RZ, RZ ;  /* 0x000000ffff0b7224 */ /* 0x000fe400078e00ff */
[----:B------:R-:W-:-:S07]  /*0230*/  IMAD.U32 R7, RZ, RZ, UR5 ;  /* 0x00000005ff077e24 */ /* 0x000fce000f8e00ff */
.L_x_24:
[C---:B------:R-:W-:Y:S02]  /*0240*/  ISETP.NE.U32.AND P0, PT, R6.reuse, RZ, PT ;  /* 0x000000ff0600720c */ /* 0x040fe40003f05070 */
[----:B0-----:R-:W-:Y:S02]  /*0250*/  IADD3 R12, P1, PT, R6, UR10, RZ ;  /* 0x0000000a060c7c10 */ /* 0x001fe4000ff3e0ff */
[C---:B------:R-:W-:Y:S02]  /*0260*/  ISETP.NE.AND.EX P0, PT, R11.reuse, RZ, PT, P0 ;  /* 0x000000ff0b00720c */ /* 0x040fe40003f05300 */
[----:B------:R-:W-:-:S11]  /*0270*/  IADD3.X R13, PT, PT, R11, UR11, RZ, P1, !PT ;  /* 0x0000000b0b0d7c10 */ /* 0x000fd60008ffe4ff */
[----:B------:R0:W-:Y:S01]  /*0280*/  @!P0 STG.E desc[UR6][R4.64], RZ ;  /* 0x000000ff04008986 */ /* 0x0001e2000c101906 */
[----:B------:R-:W-:Y:S05]  /*0290*/  @!P0 BRA `(.L_x_23) ;  /* 0x0000000000208947 */ /* 0x000fea0003800000 */
[----:B------:R-:W2:Y:S04]  /*02a0*/  LDG.E.U8 R8, desc[UR6][R12.64+-0x1] ;  /* 0xffffff060c087981 */ /* 0x000ea8000c1e1100 */
[----:B------:R-:W2:Y:S02]  /*02b0*/  LDG.E.U8 R9, desc[UR6][R2.64] ;  /* 0x0000000602097981 */ /* 0x000ea4000c1e1100 */
[----:B--2---:R-:W-:Y:S02]  /*02c0*/  ISETP.NE.AND P0, PT, R8, R9, PT ;  /* 0x000000090800720c */ /* 0x004fe40003f05270 */
[----:B------:R-:W-:-:S04]  /*02d0*/  LEA R8, P1, R6, R4, 0x2 ;  /* 0x0000000406087211 */ /* 0x000fc800078210ff */
[----:B------:R-:W-:-:S07]  /*02e0*/  LEA.HI.X R9, R6, R5, R11, 0x2, P1 ;  /* 0x0000000506097211 */ /* 0x000fce00008f140b */
[----:B------:R-:W2:Y:S04]  /*02f0*/  @P0 LDG.E R15, desc[UR6][R8.64+-0x4] ;  /* 0xfffffc06080f0981 */ /* 0x000ea8000c1e1900 */
[----:B------:R1:W-:Y:S04]  /*0300*/  @!P0 STG.E desc[UR6][R8.64], R6 ;  /* 0x0000000608008986 */ /* 0x0003e8000c101906 */
[----:B--2---:R1:W-:Y:S02]  /*0310*/  @P0 STG.E desc[UR6][R8.64], R15 ;  /* 0x0000000f08000986 */ /* 0x0043e4000c101906 */
.L_x_23:
[----:B------:R-:W2:Y:S04]  /*0320*/  LDG.E.U8 R12, desc[UR6][R12.64] ;  /* 0x000000060c0c7981 */ /* 0x000ea8000c1e1100 */
[----:B-1----:R-:W2:Y:S01]  /*0330*/  LDG.E.U8 R9, desc[UR6][R2.64] ;  /* 0x0000000602097981 */ /* 0x002ea2000c1e1100 */
[C---:B------:R-:W-:Y:S01]  /*0340*/  IMAD.SHL.U32 R15, R6.reuse, 0x4, RZ ;  /* 0x00000004060f7824 */ /* 0x040fe200078e00ff */
[----:B------:R-:W-:-:S04]  /*0350*/  SHF.L.U64.HI R8, R6, 0x2, R11 ;  /* 0x0000000206087819 */ /* 0x000fc8000001020b */
[----:B------:R-:W-:Y:S02]  /*0360*/  LOP3.LUT R15, R15, 0xfffffff0, RZ, 0xc0, !PT ;  /* 0xfffffff00f0f7812 */ /* 0x000fe400078ec0ff */
[----:B--2---:R-:W-:Y:S02]  /*0370*/  ISETP.NE.AND P0, PT, R12, R9, PT ;  /* 0x000000090c00720c */ /* 0x004fe40003f05270 */
[----:B------:R-:W-:Y:S02]  /*0380*/  LOP3.LUT R9, R8, 0x3, RZ, 0xc0, !PT ;  /* 0x0000000308097812 */ /* 0x000fe400078ec0ff */
[----:B------:R-:W-:-:S05]  /*0390*/  IADD3 R8, P1, PT, R15, R4, RZ ;  /* 0x000000040f087210 */ /* 0x000fca0007f3e0ff */
[----:B------:R-:W-:-:S05]  /*03a0*/  IMAD.X R9, R9, 0x1, R5, P1 ;  /* 0x0000000109097824 */ /* 0x000fca00008e0605 */
[----:B------:R-:W2:Y:S01]  /*03b0*/  @P0 LDG.E R15, desc[UR6][R8.64] ;  /* 0x00000006080f0981 */ /* 0x000ea2000c1e1900 */
[----:B------:R-:W-:-:S04]  /*03c0*/  LOP3.LUT R10, R6, 0xfffffffc, RZ, 0xc0, !PT ;  /* 0xfffffffc060a7812 */ /* 0x000fc800078ec0ff */
[----:B------:R-:W-:-:S05]  /*03d0*/  IADD3 R12, P1, PT, R10, UR10, RZ ;  /* 0x0000000a0a0c7c10 */ /* 0x000fca000ff3e0ff */
[----:B------:R-:W-:Y:S01]  /*03e0*/  IMAD.X R13, RZ, RZ, UR11, P1 ;  /* 0x0000000bff0d7e24 */ /* 0x000fe200088e06ff */
[----:B--2---:R-:W-:Y:S01]  /*03f0*/  @P0 STG.E desc[UR6][R8.64+0x4], R15 ;  /* 0x0000040f08000986 */ /* 0x004fe2000c101906 */
[----:B------:R-:W-:-:S05]  /*0400*/  @!P0 VIADD R15, R6, 0x1 ;  /* 0x00000001060f8836 */ /* 0x000fca0000000000 */
[----:B------:R1:W-:Y:S04]  /*0410*/  @!P0 STG.E desc[UR6][R8.64+0x4], R15 ;  /* 0x0000040f08008986 */ /* 0x0003e8000c101906 */
[----:B------:R-:W2:Y:S04]  /*0420*/  LDG.E.U8 R17, desc[UR6][R2.64] ;  /* 0x0000000602117981 */ /* 0x000ea8000c1e1100 */
[----:B------:R-:W2:Y:S02]  /*0430*/  LDG.E.U8 R10, desc[UR6][R12.64+0x1] ;  /* 0x000001060c0a7981 */ /* 0x000ea4000c1e1100 */
[----:B--2---:R-:W-:-:S13]  /*0440*/  ISETP.NE.AND P0, PT, R10, R17, PT ;  /* 0x000000110a00720c */ /* 0x004fda0003f05270 */
[----:B------:R2:W-:Y:S01]  /*0450*/  @P0 STG.E desc[UR6][R8.64+0x8], R15 ;  /* 0x0000080f08000986 */ /* 0x0005e2000c101906 */
[----:B-1----:R-:W-:-:S05]  /*0460*/  @!P0 VIADD R15, R6, 0x2 ;  /* 0x00000002060f8836 */ /* 0x002fca0000000000 */
[----:B------:R2:W-:Y:S04]  /*0470*/  @!P0 STG.E desc[UR6][R8.64+0x8], R15 ;  /* 0x0000080f08008986 */ /* 0x0005e8000c101906 */
[----:B------:R-:W3:Y:S04]  /*0480*/  LDG.E.U8 R10, desc[UR6][R12.64+0x2] ;  /* 0x000002060c0a7981 */ /* 0x000ee8000c1e1100 */
[----:B------:R-:W3:Y:S02]  /*0490*/  LDG.E.U8 R17, desc[UR6][R2.64] ;  /* 0x0000000602117981 */ /* 0x000ee4000c1e1100 */
[----:B---3--:R-:W-:-:S13]  /*04a0*/  ISETP.NE.AND P0, PT, R10, R17, PT ;  /* 0x000000110a00720c */ /* 0x008fda0003f05270 */
[C---:B------:R-:W-:Y:S01]  /*04b0*/  @!P0 VIADD R17, R6.reuse, 0x3 ;  /* 0x0000000306118836 */ /* 0x040fe20000000000 */
[----:B------:R2:W-:Y:S04]  /*04c0*/  @P0 STG.E desc[UR6][R8.64+0xc], R15 ;  /* 0x00000c0f08000986 */ /* 0x0005e8000c101906 */
[----:B------:R2:W-:Y:S01]  /*04d0*/  @!P0 STG.E desc[UR6][R8.64+0xc], R17 ;  /* 0x00000c1108008986 */ /* 0x0005e2000c101906 */
[----:B------:R-:W-:-:S05]  /*04e0*/  IADD3 R6, P0, PT, R6, 0x4, RZ ;  /* 0x0000000406067810 */ /* 0x000fca0007f1e0ff */
[----:B------:R-:W-:Y:S01]  /*04f0*/  IMAD.X R11, RZ, RZ, R11, P0 ;  /* 0x000000ffff0b7224 */ /* 0x000fe200000e060b */
[----:B------:R-:W-:-:S04]  /*0500*/  ISETP.NE.U32.AND P0, PT, R6, R7, PT ;  /* 0x000000070600720c */ /* 0x000fc80003f05070 */
[----:B------:R-:W-:-:S13]  /*0510*/  ISETP.NE.AND.EX P0, PT, R11, R0, PT, P0 ;  /* 0x000000000b00720c */ /* 0x000fda0003f05300 */
[----:B--2---:R-:W-:Y:S05]  /*0520*/  @P0 BRA `(.L_x_24) ;  /* 0xfffffffc00440947 */ /* 0x004fea000383ffff */
.L_x_22:
[----:B------:R-:W-:Y:S01]  /*0530*/  ISETP.NE.U32.AND P0, PT, RZ, UR8, PT ;  /* 0x00000008ff007c0c */ /* 0x000fe2000bf05070 */
[----:B------:R-:W1:Y:S03]  /*0540*/  LDCU.64 UR12, c[0x0][0x388] ;  /* 0x00007100ff0c77ac */ /* 0x000e660008000a00 */
[----:B------:R-:W-:-:S13]  /*0550*/  ISETP.NE.AND.EX P0, PT, RZ, UR4, PT, P0 ;  /* 0x00000004ff007c0c */ /* 0x000fda000bf05300 */
[----:B-1----:R-:W-:Y:S05]  /*0560*/  @!P0 EXIT ;  /* 0x000000000000894d */ /* 0x002fea0003800000 */
.L_x_29:
[----:B------:R-:W-:Y:S01]  /*0570*/  ISETP.NE.AND P0, PT, R7, RZ, PT ;  /* 0x000000ff0700720c */ /* 0x000fe20003f05270 */
[----:B------:R-:W-:Y:S01]  /*0580*/  UIADD3 UR8, UP0, UPT, UR8, -0x1, URZ ;  /* 0xffffffff08087890 */ /* 0x000fe2000ff1e0ff */
[----:B------:R-:W-:Y:S03]  /*0590*/  BSSY.RECONVERGENT B0, `(.L_x_25) ;  /* 0x0000015000007945 */ /* 0x000fe60003800200 */
[----:B------:R-:W-:Y:S02]  /*05a0*/  UIADD3.X UR4, UPT, UPT, UR4, -0x1, URZ, UP0, !UPT ;  /* 0xffffffff04047890 */ /* 0x000fe400087fe4ff */
[----:B------:R-:W-:-:S04]  /*05b0*/  UISETP.NE.U32.AND UP0, UPT, UR8, URZ, UPT ;  /* 0x000000ff0800728c */ /* 0x000fc8000bf05070 */
[----:B------:R-:W-:Y:S02]  /*05c0*/  UISETP.NE.AND.EX UP0, UPT, UR4, URZ, UPT, UP0 ;  /* 0x000000ff0400728c */ /* 0x000fe4000bf05300 */
[----:B-1-3--:R-:W-:Y:S09]  /*05d0*/  @!P0 BRA `(.L_x_26) ;  /* 0x00000000003c8947 */ /* 0x00aff20003800000 */
[----:B------:R-:W-:Y:S01]  /*05e0*/  IADD3 R8, P0, PT, R7, UR12, RZ ;  /* 0x0000000c07087c10 */ /* 0x000fe2000ff1e0ff */
[----:B------:R-:W2:Y:S03]  /*05f0*/  LDG.E.U8 R11, desc[UR6][R2.64] ;  /* 0x00000006020b7981 */ /* 0x000ea6000c1e1100 */
[----:B------:R-:W-:-:S05]  /*0600*/  IADD3.X R9, PT, PT, R0, UR13, RZ, P0, !PT ;  /* 0x0000000d00097c10 */ /* 0x000fca00087fe4ff */
[----:B------:R-:W2:Y:S02]  /*0610*/  LDG.E.U8 R8, desc[UR6][R8.64+-0x1] ;  /* 0xffffff0608087981 */ /* 0x000ea4000c1e1100 */
[----:B--2---:R-:W-:-:S13]  /*0620*/  ISETP.NE.AND P0, PT, R8, R11, PT ;  /* 0x0000000b0800720c */ /* 0x004fda0003f05270 */
[----:B------:R-:W-:Y:S05]  /*0630*/  @!P0 BRA `(.L_x_27) ;  /* 0x0000000000148947 */ /* 0x000fea0003800000 */
[----:B------:R-:W-:-:S04]  /*0640*/  LEA R8, P0, R7, R4, 0x2 ;  /* 0x0000000407087211 */ /* 0x000fc800078010ff */
[----:B------:R-:W-:-:S05]  /*0650*/  LEA.HI.X R9, R7, R5, R0, 0x2, P0 ;  /* 0x0000000507097211 */ /* 0x000fca00000f1400 */
[----:B------:R-:W2:Y:S04]  /*0660*/  LDG.E R11, desc[UR6][R8.64+-0x4] ;  /* 0xfffffc06080b7981 */ /* 0x000ea8000c1e1900 */
[----:B--2---:R3:W-:Y:S01]  /*0670*/  STG.E desc[UR6][R8.64], R11 ;  /* 0x0000000b08007986 */ /* 0x0047e2000c101906 */
[----:B------:R-:W-:Y:S05]  /*0680*/  BRA `(.L_x_28) ;  /* 0x0000000000147947 */ /* 0x000fea0003800000 */
.L_x_27:
[----:B------:R-:W-:-:S04]  /*0690*/  LEA R8, P0, R7, R4, 0x2 ;  /* 0x0000000407087211 */ /* 0x000fc800078010ff */
[----:B------:R-:W-:-:S05]  /*06a0*/  LEA.HI.X R9, R7, R5, R0, 0x2, P0 ;  /* 0x0000000507097211 */ /* 0x000fca00000f1400 */
[----:B------:R2:W-:Y:S01]  /*06b0*/  STG.E desc[UR6][R8.64], R7 ;  /* 0x0000000708007986 */ /* 0x0005e2000c101906 */
[----:B------:R-:W-:Y:S05]  /*06c0*/  BRA `(.L_x_28) ;  /* 0x0000000000047947 */ /* 0x000fea0003800000 */
.L_x_26:
[----:B------:R1:W-:Y:S02]  /*06d0*/  STG.E desc[UR6][R4.64], RZ ;  /* 0x000000ff04007986 */ /* 0x0003e4000c101906 */
.L_x_28:
[----:B------:R-:W-:Y:S05]  /*06e0*/  BSYNC.RECONVERGENT B0 ;  /* 0x0000000000007941 */ /* 0x000fea0003800200 */
.L_x_25:
[----:B--2---:R-:W-:Y:S02]  /*06f0*/  VIADD R7, R7, 0x1 ;  /* 0x0000000107077836 */ /* 0x004fe40000000000 */
[----:B------:R-:W-:Y:S01]  /*0700*/  IMAD.MOV.U32 R0, RZ, RZ, RZ ;  /* 0x000000ffff007224 */ /* 0x000fe200078e00ff */
[----:B------:R-:W-:Y:S06]  /*0710*/  BRA.U UP0, `(.L_x_29) ;  /* 0xfffffffd00947547 */ /* 0x000fec000b83ffff */
[----:B------:R-:W-:Y:S05]  /*0720*/  EXIT ;  /* 0x000000000000794d */ /* 0x000fea0003800000 */
.L_x_30:
        /* <DEDUP_REMOVED lines=13> */
.L_x_33:


//--------------------- .nv.shared.reserved.0     --------------------------
	.section	.nv.shared.reserved.0,"aw",@nobits
	.weak		__nv_reservedSMEM_offset_0_alias
	.size		__nv_reservedSMEM_offset_0_alias, 0, 64
	.other		__nv_reservedSMEM_offset_0_alias,@"STO_CUDA_RESERVED_SHARED STV_DEFAULT"
__nv_reservedSMEM_offset_0_alias:
	.zero		0
	.zero		64


//--------------------- .nv.constant0._Z15matrizResultadoPiS_illi --------------------------
	.section	.nv.constant0._Z15matrizResultadoPiS_illi,"a",@progbits
	.sectionflags	@""
	.align	4
.nv.constant0._Z15matrizResultadoPiS_illi:
	.zero		940


//--------------------- .nv.constant0._Z16preprocesamientoPiPcS0_li --------------------------
	.section	.nv.constant0._Z16preprocesamientoPiPcS0_li,"a",@progbits
	.sectionflags	@""
	.align	4
.nv.constant0._Z16preprocesamientoPiPcS0_li:
	.zero		932


//--------------------- SYMBOLS --------------------------

	.type		.nv.reservedSmem.offset0,@object
	.size		.nv.reservedSmem.offset0,0x4
